//
// Generated by NVIDIA NVVM Compiler
//
// Compiler Build ID: CL-36424714
// Cuda compilation tools, release 13.0, V13.0.88
// Based on NVVM 20.0.0
//

.version 9.0
.target sm_100
.address_size 64

	// .globl	_Z10fmeanr_gpuPfS_iiiii
.extern .func  (.param .b32 func_retval0) vprintf
(
	.param .b64 vprintf_param_0,
	.param .b64 vprintf_param_1
)
;
// _ZZ10fmeanr_gpuPfS_iiiiiE11accumulator has been demoted
.global .align 1 .b8 $str[10] = {115, 117, 109, 32, 61, 32, 37, 102, 10};

.visible .entry _Z10fmeanr_gpuPfS_iiiii(
	.param .u64 .ptr .align 1 _Z10fmeanr_gpuPfS_iiiii_param_0,
	.param .u64 .ptr .align 1 _Z10fmeanr_gpuPfS_iiiii_param_1,
	.param .u32 _Z10fmeanr_gpuPfS_iiiii_param_2,
	.param .u32 _Z10fmeanr_gpuPfS_iiiii_param_3,
	.param .u32 _Z10fmeanr_gpuPfS_iiiii_param_4,
	.param .u32 _Z10fmeanr_gpuPfS_iiiii_param_5,
	.param .u32 _Z10fmeanr_gpuPfS_iiiii_param_6
)
{
	.local .align 8 .b8 	__local_depot0[8];
	.reg .b64 	%SP;
	.reg .b64 	%SPL;
	.reg .pred 	%p<63>;
	.reg .b32 	%r<192>;
	.reg .b32 	%f<197>;
	.reg .b64 	%rd<63>;
	.reg .b64 	%fd<2>;
	// demoted variable
	.shared .align 4 .b8 _ZZ10fmeanr_gpuPfS_iiiiiE11accumulator[512];
	mov.u64 	%SPL, __local_depot0;
	cvta.local.u64 	%SP, %SPL;
	ld.param.u64 	%rd3, [_Z10fmeanr_gpuPfS_iiiii_param_0];
	ld.param.u64 	%rd4, [_Z10fmeanr_gpuPfS_iiiii_param_1];
	ld.param.u32 	%r86, [_Z10fmeanr_gpuPfS_iiiii_param_2];
	ld.param.u32 	%r87, [_Z10fmeanr_gpuPfS_iiiii_param_3];
	ld.param.u32 	%r89, [_Z10fmeanr_gpuPfS_iiiii_param_4];
	ld.param.u32 	%r88, [_Z10fmeanr_gpuPfS_iiiii_param_6];
	mov.u32 	%r90, %ctaid.x;
	mul.lo.s32 	%r1, %r89, %r90;
	mov.u32 	%r2, %tid.x;
	add.s32 	%r3, %r1, %r2;
	setp.ge.s32 	%p4, %r3, %r86;
	@%p4 bra 	$L__BB0_52;
	cvta.to.global.u64 	%rd5, %rd3;
	mul.wide.s32 	%rd6, %r3, 4;
	add.s64 	%rd1, %rd5, %rd6;
	ld.global.f32 	%f176, [%rd1];
	shl.b32 	%r91, %r2, 2;
	mov.u32 	%r92, _ZZ10fmeanr_gpuPfS_iiiiiE11accumulator;
	add.s32 	%r4, %r92, %r91;
	st.shared.f32 	[%r4], %f176;
	setp.lt.s32 	%p5, %r88, 1;
	@%p5 bra 	$L__BB0_16;
	add.s32 	%r94, %r88, -1;
	and.b32  	%r5, %r88, 15;
	setp.lt.u32 	%p6, %r94, 15;
	mov.b32 	%r174, 1;
	@%p6 bra 	$L__BB0_6;
	and.b32  	%r96, %r88, 2147483632;
	neg.s32 	%r172, %r96;
	shl.b32 	%r7, %r86, 4;
	mov.b32 	%r171, 0;
	mul.wide.s32 	%rd9, %r86, 4;
	mov.u32 	%r170, %r86;
$L__BB0_4:
	.pragma "nounroll";
	mul.wide.s32 	%rd7, %r170, 4;
	add.s64 	%rd8, %rd1, %rd7;
	ld.global.f32 	%f56, [%rd8];
	add.f32 	%f57, %f56, %f176;
	add.s64 	%rd10, %rd8, %rd9;
	ld.global.f32 	%f58, [%rd10];
	add.f32 	%f59, %f58, %f57;
	add.s64 	%rd11, %rd10, %rd9;
	ld.global.f32 	%f60, [%rd11];
	add.f32 	%f61, %f60, %f59;
	add.s64 	%rd12, %rd11, %rd9;
	ld.global.f32 	%f62, [%rd12];
	add.f32 	%f63, %f62, %f61;
	add.s64 	%rd13, %rd12, %rd9;
	ld.global.f32 	%f64, [%rd13];
	add.f32 	%f65, %f64, %f63;
	add.s64 	%rd14, %rd13, %rd9;
	ld.global.f32 	%f66, [%rd14];
	add.f32 	%f67, %f66, %f65;
	add.s64 	%rd15, %rd14, %rd9;
	ld.global.f32 	%f68, [%rd15];
	add.f32 	%f69, %f68, %f67;
	add.s64 	%rd16, %rd15, %rd9;
	ld.global.f32 	%f70, [%rd16];
	add.f32 	%f71, %f70, %f69;
	add.s64 	%rd17, %rd16, %rd9;
	ld.global.f32 	%f72, [%rd17];
	add.f32 	%f73, %f72, %f71;
	add.s64 	%rd18, %rd17, %rd9;
	ld.global.f32 	%f74, [%rd18];
	add.f32 	%f75, %f74, %f73;
	add.s64 	%rd19, %rd18, %rd9;
	ld.global.f32 	%f76, [%rd19];
	add.f32 	%f77, %f76, %f75;
	add.s64 	%rd20, %rd19, %rd9;
	ld.global.f32 	%f78, [%rd20];
	add.f32 	%f79, %f78, %f77;
	add.s64 	%rd21, %rd20, %rd9;
	ld.global.f32 	%f80, [%rd21];
	add.f32 	%f81, %f80, %f79;
	add.s64 	%rd22, %rd21, %rd9;
	ld.global.f32 	%f82, [%rd22];
	add.f32 	%f83, %f82, %f81;
	add.s64 	%rd23, %rd22, %rd9;
	ld.global.f32 	%f84, [%rd23];
	add.f32 	%f85, %f84, %f83;
	add.s64 	%rd24, %rd23, %rd9;
	ld.global.f32 	%f86, [%rd24];
	add.f32 	%f176, %f86, %f85;
	add.s32 	%r172, %r172, 16;
	add.s32 	%r171, %r171, 16;
	add.s32 	%r170, %r170, %r7;
	setp.ne.s32 	%p7, %r172, 0;
	@%p7 bra 	$L__BB0_4;
	add.s32 	%r174, %r171, 1;
$L__BB0_6:
	setp.eq.s32 	%p8, %r5, 0;
	@%p8 bra 	$L__BB0_15;
	and.b32  	%r16, %r88, 7;
	setp.lt.u32 	%p9, %r5, 8;
	@%p9 bra 	$L__BB0_9;
	mul.lo.s32 	%r97, %r174, %r86;
	mul.wide.s32 	%rd25, %r97, 4;
	add.s64 	%rd26, %rd1, %rd25;
	ld.global.f32 	%f88, [%rd26];
	add.f32 	%f89, %f88, %f176;
	mul.wide.s32 	%rd27, %r86, 4;
	add.s64 	%rd28, %rd26, %rd27;
	ld.global.f32 	%f90, [%rd28];
	add.f32 	%f91, %f90, %f89;
	add.s64 	%rd29, %rd28, %rd27;
	ld.global.f32 	%f92, [%rd29];
	add.f32 	%f93, %f92, %f91;
	add.s64 	%rd30, %rd29, %rd27;
	ld.global.f32 	%f94, [%rd30];
	add.f32 	%f95, %f94, %f93;
	add.s64 	%rd31, %rd30, %rd27;
	ld.global.f32 	%f96, [%rd31];
	add.f32 	%f97, %f96, %f95;
	add.s64 	%rd32, %rd31, %rd27;
	ld.global.f32 	%f98, [%rd32];
	add.f32 	%f99, %f98, %f97;
	add.s64 	%rd33, %rd32, %rd27;
	ld.global.f32 	%f100, [%rd33];
	add.f32 	%f101, %f100, %f99;
	add.s64 	%rd34, %rd33, %rd27;
	ld.global.f32 	%f102, [%rd34];
	add.f32 	%f176, %f102, %f101;
	add.s32 	%r174, %r174, 8;
$L__BB0_9:
	setp.eq.s32 	%p10, %r16, 0;
	@%p10 bra 	$L__BB0_15;
	and.b32  	%r19, %r88, 3;
	setp.lt.u32 	%p11, %r16, 4;
	@%p11 bra 	$L__BB0_12;
	mul.lo.s32 	%r98, %r174, %r86;
	mul.wide.s32 	%rd35, %r98, 4;
	add.s64 	%rd36, %rd1, %rd35;
	ld.global.f32 	%f104, [%rd36];
	add.f32 	%f105, %f104, %f176;
	mul.wide.s32 	%rd37, %r86, 4;
	add.s64 	%rd38, %rd36, %rd37;
	ld.global.f32 	%f106, [%rd38];
	add.f32 	%f107, %f106, %f105;
	add.s64 	%rd39, %rd38, %rd37;
	ld.global.f32 	%f108, [%rd39];
	add.f32 	%f109, %f108, %f107;
	add.s64 	%rd40, %rd39, %rd37;
	ld.global.f32 	%f110, [%rd40];
	add.f32 	%f176, %f110, %f109;
	add.s32 	%r174, %r174, 4;
$L__BB0_12:
	setp.eq.s32 	%p12, %r19, 0;
	@%p12 bra 	$L__BB0_15;
	mul.lo.s32 	%r177, %r174, %r86;
	neg.s32 	%r176, %r19;
$L__BB0_14:
	.pragma "nounroll";
	mul.wide.s32 	%rd41, %r177, 4;
	add.s64 	%rd42, %rd1, %rd41;
	ld.global.f32 	%f111, [%rd42];
	add.f32 	%f176, %f111, %f176;
	add.s32 	%r177, %r177, %r86;
	add.s32 	%r176, %r176, 1;
	setp.ne.s32 	%p13, %r176, 0;
	@%p13 bra 	$L__BB0_14;
$L__BB0_15:
	st.shared.f32 	[%r4], %f176;
$L__BB0_16:
	bar.sync 	0;
	setp.lt.s32 	%p14, %r2, %r88;
	sub.s32 	%r99, %r2, %r88;
	selp.b32 	%r181, 0, %r99, %p14;
	add.s32 	%r29, %r88, %r2;
	setp.gt.s32 	%p15, %r181, %r29;
	setp.ge.s32 	%p16, %r181, %r86;
	mov.f32 	%f181, 0f00000000;
	or.pred  	%p17, %p15, %p16;
	@%p17 bra 	$L__BB0_22;
	add.s32 	%r100, %r88, %r86;
	max.s32 	%r30, %r2, %r88;
	not.b32 	%r101, %r30;
	add.s32 	%r102, %r100, %r101;
	add.s32 	%r103, %r29, %r88;
	sub.s32 	%r104, %r103, %r30;
	min.u32 	%r31, %r102, %r104;
	and.b32  	%r105, %r31, 3;
	setp.eq.s32 	%p18, %r105, 3;
	mov.f32 	%f181, 0f00000000;
	@%p18 bra 	$L__BB0_20;
	shl.b32 	%r106, %r30, 2;
	shl.b32 	%r107, %r88, 2;
	sub.s32 	%r108, %r106, %r107;
	add.s32 	%r179, %r92, %r108;
	add.s32 	%r110, %r31, 1;
	and.b32  	%r111, %r110, 3;
	neg.s32 	%r178, %r111;
	mov.f32 	%f181, 0f00000000;
$L__BB0_19:
	.pragma "nounroll";
	ld.shared.f32 	%f116, [%r179];
	add.f32 	%f181, %f181, %f116;
	add.s32 	%r181, %r181, 1;
	add.s32 	%r179, %r179, 4;
	add.s32 	%r178, %r178, 1;
	setp.ne.s32 	%p19, %r178, 0;
	@%p19 bra 	$L__BB0_19;
$L__BB0_20:
	setp.lt.u32 	%p20, %r31, 3;
	@%p20 bra 	$L__BB0_22;
$L__BB0_21:
	shl.b32 	%r112, %r181, 2;
	add.s32 	%r114, %r92, %r112;
	ld.shared.f32 	%f117, [%r114];
	add.f32 	%f118, %f181, %f117;
	ld.shared.f32 	%f119, [%r114+4];
	add.f32 	%f120, %f118, %f119;
	ld.shared.f32 	%f121, [%r114+8];
	add.f32 	%f122, %f120, %f121;
	add.s32 	%r115, %r181, 3;
	ld.shared.f32 	%f123, [%r114+12];
	add.f32 	%f181, %f122, %f123;
	add.s32 	%r181, %r181, 4;
	setp.lt.s32 	%p21, %r115, %r29;
	setp.lt.s32 	%p22, %r181, %r86;
	and.pred  	%p23, %p21, %p22;
	@%p23 bra 	$L__BB0_21;
$L__BB0_22:
	cvt.f64.f32 	%fd1, %f181;
	add.u64 	%rd43, %SP, 0;
	add.u64 	%rd44, %SPL, 0;
	st.local.f64 	[%rd44], %fd1;
	mov.u64 	%rd45, $str;
	cvta.global.u64 	%rd46, %rd45;
	{ // callseq 0, 0
	.param .b64 param0;
	st.param.b64 	[param0], %rd46;
	.param .b64 param1;
	st.param.b64 	[param1], %rd43;
	.param .b32 retval0;
	call.uni (retval0), 
	vprintf, 
	(
	param0, 
	param1
	);
	ld.param.b32 	%r116, [retval0];
	} // callseq 0
	cvta.to.global.u64 	%rd47, %rd4;
	add.s64 	%rd2, %rd47, %rd6;
	st.global.f32 	[%rd2], %f181;
	bar.sync 	0;
	setp.lt.s32 	%p24, %r88, 2;
	shl.b32 	%r118, %r1, 2;
	add.s32 	%r43, %r4, %r118;
	@%p24 bra 	$L__BB0_32;
	setp.lt.s32 	%p25, %r3, %r88;
	sub.s32 	%r120, %r3, %r88;
	selp.b32 	%r44, 0, %r120, %p25;
	add.s32 	%r45, %r29, %r1;
	setp.le.s32 	%p26, %r44, %r45;
	setp.lt.s32 	%p27, %r44, %r86;
	and.pred  	%p1, %p26, %p27;
	ld.shared.f32 	%f182, [%r43];
	add.s32 	%r121, %r45, %r88;
	max.s32 	%r122, %r88, %r3;
	sub.s32 	%r123, %r121, %r122;
	add.s32 	%r124, %r88, %r86;
	not.b32 	%r125, %r122;
	add.s32 	%r126, %r124, %r125;
	min.u32 	%r46, %r123, %r126;
	and.b32  	%r47, %r46, 3;
	shl.b32 	%r127, %r44, 2;
	add.s32 	%r48, %r92, %r127;
	add.s32 	%r49, %r44, 1;
	add.s32 	%r50, %r44, 2;
	add.s32 	%r51, %r44, 3;
	mov.b32 	%r183, 1;
	not.pred 	%p28, %p1;
$L__BB0_24:
	add.s32 	%r129, %r183, %r88;
	mul.lo.s32 	%r130, %r129, %r86;
	mul.wide.s32 	%rd49, %r130, 4;
	add.s64 	%rd50, %rd1, %rd49;
	ld.global.f32 	%f125, [%rd50];
	add.f32 	%f182, %f125, %f182;
	st.shared.f32 	[%r43], %f182;
	mov.f32 	%f186, 0f00000000;
	@%p28 bra 	$L__BB0_31;
	setp.eq.s32 	%p29, %r47, 3;
	mov.f32 	%f186, 0f00000000;
	mov.u32 	%r184, %r44;
	@%p29 bra 	$L__BB0_29;
	setp.eq.s32 	%p30, %r47, 0;
	ld.shared.f32 	%f128, [%r48];
	add.f32 	%f186, %f128, 0f00000000;
	mov.u32 	%r184, %r49;
	@%p30 bra 	$L__BB0_29;
	setp.eq.s32 	%p31, %r47, 1;
	ld.shared.f32 	%f129, [%r48+4];
	add.f32 	%f186, %f186, %f129;
	mov.u32 	%r184, %r50;
	@%p31 bra 	$L__BB0_29;
	ld.shared.f32 	%f130, [%r48+8];
	add.f32 	%f186, %f186, %f130;
	mov.u32 	%r184, %r51;
$L__BB0_29:
	setp.lt.u32 	%p32, %r46, 3;
	@%p32 bra 	$L__BB0_31;
$L__BB0_30:
	shl.b32 	%r131, %r184, 2;
	add.s32 	%r133, %r92, %r131;
	ld.shared.f32 	%f131, [%r133];
	add.f32 	%f132, %f186, %f131;
	ld.shared.f32 	%f133, [%r133+4];
	add.f32 	%f134, %f132, %f133;
	ld.shared.f32 	%f135, [%r133+8];
	add.f32 	%f136, %f134, %f135;
	add.s32 	%r134, %r184, 3;
	ld.shared.f32 	%f137, [%r133+12];
	add.f32 	%f186, %f136, %f137;
	add.s32 	%r184, %r184, 4;
	setp.lt.s32 	%p33, %r134, %r45;
	setp.lt.s32 	%p34, %r184, %r86;
	and.pred  	%p35, %p33, %p34;
	@%p35 bra 	$L__BB0_30;
$L__BB0_31:
	mul.lo.s32 	%r135, %r183, %r86;
	mul.wide.s32 	%rd51, %r135, 4;
	add.s64 	%rd52, %rd2, %rd51;
	st.global.f32 	[%rd52], %f186;
	add.s32 	%r183, %r183, 1;
	setp.eq.s32 	%p36, %r183, %r88;
	@%p36 bra 	$L__BB0_32;
	bra.uni 	$L__BB0_24;
$L__BB0_32:
	sub.s32 	%r189, %r87, %r88;
	setp.ge.s32 	%p37, %r88, %r189;
	@%p37 bra 	$L__BB0_42;
	not.b32 	%r53, %r88;
	setp.lt.s32 	%p38, %r3, %r88;
	sub.s32 	%r136, %r3, %r88;
	selp.b32 	%r54, 0, %r136, %p38;
	add.s32 	%r55, %r29, %r1;
	setp.le.s32 	%p39, %r54, %r55;
	setp.lt.s32 	%p40, %r54, %r86;
	and.pred  	%p2, %p39, %p40;
	ld.shared.f32 	%f187, [%r43];
	add.s32 	%r137, %r55, %r88;
	max.s32 	%r138, %r88, %r3;
	sub.s32 	%r139, %r137, %r138;
	add.s32 	%r140, %r88, %r86;
	not.b32 	%r141, %r138;
	add.s32 	%r142, %r140, %r141;
	min.u32 	%r56, %r139, %r142;
	and.b32  	%r57, %r56, 3;
	shl.b32 	%r143, %r54, 2;
	add.s32 	%r58, %r92, %r143;
	add.s32 	%r59, %r54, 1;
	add.s32 	%r60, %r54, 2;
	add.s32 	%r61, %r54, 3;
	not.pred 	%p41, %p2;
	mov.u32 	%r186, %r88;
$L__BB0_34:
	add.s32 	%r145, %r186, %r88;
	mul.lo.s32 	%r146, %r145, %r86;
	mul.wide.s32 	%rd53, %r146, 4;
	add.s64 	%rd54, %rd1, %rd53;
	ld.global.f32 	%f139, [%rd54];
	add.f32 	%f140, %f139, %f187;
	add.s32 	%r147, %r186, %r53;
	mul.lo.s32 	%r148, %r147, %r86;
	mul.wide.s32 	%rd55, %r148, 4;
	add.s64 	%rd56, %rd1, %rd55;
	ld.global.f32 	%f141, [%rd56];
	sub.f32 	%f187, %f140, %f141;
	st.shared.f32 	[%r43], %f187;
	mov.f32 	%f191, 0f00000000;
	@%p41 bra 	$L__BB0_41;
	setp.eq.s32 	%p42, %r57, 3;
	mov.f32 	%f191, 0f00000000;
	mov.u32 	%r187, %r54;
	@%p42 bra 	$L__BB0_39;
	setp.eq.s32 	%p43, %r57, 0;
	ld.shared.f32 	%f144, [%r58];
	add.f32 	%f191, %f144, 0f00000000;
	mov.u32 	%r187, %r59;
	@%p43 bra 	$L__BB0_39;
	setp.eq.s32 	%p44, %r57, 1;
	ld.shared.f32 	%f145, [%r58+4];
	add.f32 	%f191, %f191, %f145;
	mov.u32 	%r187, %r60;
	@%p44 bra 	$L__BB0_39;
	ld.shared.f32 	%f146, [%r58+8];
	add.f32 	%f191, %f191, %f146;
	mov.u32 	%r187, %r61;
$L__BB0_39:
	setp.lt.u32 	%p45, %r56, 3;
	@%p45 bra 	$L__BB0_41;
$L__BB0_40:
	shl.b32 	%r149, %r187, 2;
	add.s32 	%r151, %r92, %r149;
	ld.shared.f32 	%f147, [%r151];
	add.f32 	%f148, %f191, %f147;
	ld.shared.f32 	%f149, [%r151+4];
	add.f32 	%f150, %f148, %f149;
	ld.shared.f32 	%f151, [%r151+8];
	add.f32 	%f152, %f150, %f151;
	add.s32 	%r152, %r187, 3;
	ld.shared.f32 	%f153, [%r151+12];
	add.f32 	%f191, %f152, %f153;
	add.s32 	%r187, %r187, 4;
	setp.lt.s32 	%p46, %r152, %r55;
	setp.lt.s32 	%p47, %r187, %r86;
	and.pred  	%p48, %p46, %p47;
	@%p48 bra 	$L__BB0_40;
$L__BB0_41:
	mul.lo.s32 	%r153, %r186, %r86;
	mul.wide.s32 	%rd57, %r153, 4;
	add.s64 	%rd58, %rd2, %rd57;
	st.global.f32 	[%rd58], %f191;
	add.s32 	%r186, %r186, 1;
	setp.eq.s32 	%p49, %r186, %r189;
	@%p49 bra 	$L__BB0_42;
	bra.uni 	$L__BB0_34;
$L__BB0_42:
	setp.lt.s32 	%p50, %r88, 1;
	@%p50 bra 	$L__BB0_52;
	not.b32 	%r67, %r88;
	setp.lt.s32 	%p51, %r3, %r88;
	sub.s32 	%r154, %r3, %r88;
	selp.b32 	%r68, 0, %r154, %p51;
	add.s32 	%r69, %r29, %r1;
	setp.le.s32 	%p52, %r68, %r69;
	setp.lt.s32 	%p53, %r68, %r86;
	and.pred  	%p3, %p52, %p53;
	ld.shared.f32 	%f192, [%r43];
	add.s32 	%r155, %r69, %r88;
	max.s32 	%r156, %r88, %r3;
	sub.s32 	%r157, %r155, %r156;
	add.s32 	%r158, %r88, %r86;
	not.b32 	%r159, %r156;
	add.s32 	%r160, %r158, %r159;
	min.u32 	%r70, %r157, %r160;
	and.b32  	%r71, %r70, 3;
	shl.b32 	%r161, %r68, 2;
	add.s32 	%r72, %r92, %r161;
	add.s32 	%r73, %r68, 1;
	add.s32 	%r74, %r68, 2;
	add.s32 	%r75, %r68, 3;
	not.pred 	%p54, %p3;
$L__BB0_44:
	add.s32 	%r163, %r189, %r67;
	mul.lo.s32 	%r164, %r163, %r86;
	mul.wide.s32 	%rd59, %r164, 4;
	add.s64 	%rd60, %rd1, %rd59;
	ld.global.f32 	%f155, [%rd60];
	sub.f32 	%f192, %f192, %f155;
	st.shared.f32 	[%r43], %f192;
	mov.f32 	%f196, 0f00000000;
	@%p54 bra 	$L__BB0_51;
	setp.eq.s32 	%p55, %r71, 3;
	mov.f32 	%f196, 0f00000000;
	mov.u32 	%r190, %r68;
	@%p55 bra 	$L__BB0_49;
	setp.eq.s32 	%p56, %r71, 0;
	ld.shared.f32 	%f158, [%r72];
	add.f32 	%f196, %f158, 0f00000000;
	mov.u32 	%r190, %r73;
	@%p56 bra 	$L__BB0_49;
	setp.eq.s32 	%p57, %r71, 1;
	ld.shared.f32 	%f159, [%r72+4];
	add.f32 	%f196, %f196, %f159;
	mov.u32 	%r190, %r74;
	@%p57 bra 	$L__BB0_49;
	ld.shared.f32 	%f160, [%r72+8];
	add.f32 	%f196, %f196, %f160;
	mov.u32 	%r190, %r75;
$L__BB0_49:
	setp.lt.u32 	%p58, %r70, 3;
	@%p58 bra 	$L__BB0_51;
$L__BB0_50:
	shl.b32 	%r165, %r190, 2;
	add.s32 	%r167, %r92, %r165;
	ld.shared.f32 	%f161, [%r167];
	add.f32 	%f162, %f196, %f161;
	ld.shared.f32 	%f163, [%r167+4];
	add.f32 	%f164, %f162, %f163;
	ld.shared.f32 	%f165, [%r167+8];
	add.f32 	%f166, %f164, %f165;
	add.s32 	%r168, %r190, 3;
	ld.shared.f32 	%f167, [%r167+12];
	add.f32 	%f196, %f166, %f167;
	add.s32 	%r190, %r190, 4;
	setp.lt.s32 	%p59, %r168, %r69;
	setp.lt.s32 	%p60, %r190, %r86;
	and.pred  	%p61, %p59, %p60;
	@%p61 bra 	$L__BB0_50;
$L__BB0_51:
	mul.lo.s32 	%r169, %r189, %r86;
	mul.wide.s32 	%rd61, %r169, 4;
	add.s64 	%rd62, %rd2, %rd61;
	st.global.f32 	[%rd62], %f196;
	add.s32 	%r189, %r189, 1;
	setp.lt.s32 	%p62, %r189, %r87;
	@%p62 bra 	$L__BB0_44;
$L__BB0_52:
	ret;

}


// ===== COMPILED SASS (sm_100) =====

	.target	sm_100

	.elftype	@"ET_EXEC"


//--------------------- .note.nv.tkinfo           --------------------------
	.section	.note.nv.tkinfo,"",@"SHT_NOTE"
	.sectionflags	@"SHF_NOTE_NV_TKINFO"
	.tkinfo
        /*0018*/ 	.word	0x00000002
        /*0030*/ 	.string	""
        /*0030*/ 	.string	"ptxas"
        /*0030*/ 	.string	"Cuda compilation tools, release 13.0, V13.0.88"
        /*0030*/ 	.string	"Build cuda_13.0.r13.0/compiler.36424714_0"
        /*0030*/ 	.string	"-arch sm_100 -m 64 "



//--------------------- .note.nv.cuinfo           --------------------------
	.section	.note.nv.cuinfo,"",@"SHT_NOTE"
	.sectionflags	@"SHF_NOTE_NV_CUINFO"
        /*0018*/ 	.short	0x0002
        /*001a*/ 	.short	0x0064
        /*001c*/ 	.short	0x0082
	.zero		2


//--------------------- .nv.info                  --------------------------
	.section	.nv.info,"",@"SHT_CUDA_INFO"
	.align	4


	//----- nvinfo : EIATTR_REGCOUNT
	.align		4
        /*0000*/ 	.byte	0x04, 0x2f
        /*0002*/ 	.short	(.L_2 - .L_1)
	.align		4
.L_1:
        /*0004*/ 	.word	index@(_Z10fmeanr_gpuPfS_iiiii)
        /*0008*/ 	.word	0x00000020


	//----- nvinfo : EIATTR_FRAME_SIZE
	.align		4
.L_2:
        /*000c*/ 	.byte	0x04, 0x11
        /*000e*/ 	.short	(.L_4 - .L_3)
	.align		4
.L_3:
        /*0010*/ 	.word	index@(_Z10fmeanr_gpuPfS_iiiii)
        /*0014*/ 	.word	0x00000008


	//----- nvinfo : EIATTR_MIN_STACK_SIZE
	.align		4
.L_4:
        /*0018*/ 	.byte	0x04, 0x12
        /*001a*/ 	.short	(.L_6 - .L_5)
	.align		4
.L_5:
        /*001c*/ 	.word	index@(_Z10fmeanr_gpuPfS_iiiii)
        /*0020*/ 	.word	0x00000008
.L_6:


//--------------------- .nv.compat                --------------------------
	.section	.nv.compat,"",@"SHT_CUDA_COMPAT_INFO"
	.align	4
        /*0000*/ 	.byte	0x02, 0x09, 0x00, 0x00, 0x02, 0x02, 0x01, 0x00, 0x02, 0x05, 0x05, 0x00, 0x03, 0x07, 0x01, 0x01
        /*0010*/ 	.byte	0x02, 0x03, 0x00, 0x00, 0x02, 0x06, 0x01, 0x00, 0x04, 0x0b, 0x08, 0x00, 0x09, 0x00, 0x00, 0x00
        /*0020*/ 	.byte	0x00, 0x00, 0x00, 0x00


//--------------------- .nv.info._Z10fmeanr_gpuPfS_iiiii --------------------------
	.section	.nv.info._Z10fmeanr_gpuPfS_iiiii,"",@"SHT_CUDA_INFO"
	.sectionflags	@""
	.align	4


	//----- nvinfo : EIATTR_CUDA_API_VERSION
	.align		4
        /*0000*/ 	.byte	0x04, 0x37
        /*0002*/ 	.short	(.L_8 - .L_7)
.L_7:
        /*0004*/ 	.word	0x00000082


	//----- nvinfo : EIATTR_KPARAM_INFO
	.align		4
.L_8:
        /*0008*/ 	.byte	0x04, 0x17
        /*000a*/ 	.short	(.L_10 - .L_9)
.L_9:
        /*000c*/ 	.word	0x00000000
        /*0010*/ 	.short	0x0006
        /*0012*/ 	.short	0x0020
        /*0014*/ 	.byte	0x00, 0xf0, 0x11, 0x00


	//----- nvinfo : EIATTR_KPARAM_INFO
	.align		4
.L_10:
        /*0018*/ 	.byte	0x04, 0x17
        /*001a*/ 	.short	(.L_12 - .L_11)
.L_11:
        /*001c*/ 	.word	0x00000000
        /*0020*/ 	.short	0x0005
        /*0022*/ 	.short	0x001c
        /*0024*/ 	.byte	0x00, 0xf0, 0x11, 0x00


	//----- nvinfo : EIATTR_KPARAM_INFO
	.align		4
.L_12:
        /*0028*/ 	.byte	0x04, 0x17
        /*002a*/ 	.short	(.L_14 - .L_13)
.L_13:
        /*002c*/ 	.word	0x00000000
        /*0030*/ 	.short	0x0004
        /*0032*/ 	.short	0x0018
        /*0034*/ 	.byte	0x00, 0xf0, 0x11, 0x00


	//----- nvinfo : EIATTR_KPARAM_INFO
	.align		4
.L_14:
        /*0038*/ 	.byte	0x04, 0x17
        /*003a*/ 	.short	(.L_16 - .L_15)
.L_15:
        /*003c*/ 	.word	0x00000000
        /*0040*/ 	.short	0x0003
        /*0042*/ 	.short	0x0014
        /*0044*/ 	.byte	0x00, 0xf0, 0x11, 0x00


	//----- nvinfo : EIATTR_KPARAM_INFO
	.align		4
.L_16:
        /*0048*/ 	.byte	0x04, 0x17
        /*004a*/ 	.short	(.L_18 - .L_17)
.L_17:
        /*004c*/ 	.word	0x00000000
        /*0050*/ 	.short	0x0002
        /*0052*/ 	.short	0x0010
        /*0054*/ 	.byte	0x00, 0xf0, 0x11, 0x00


	//----- nvinfo : EIATTR_KPARAM_INFO
	.align		4
.L_18:
        /*0058*/ 	.byte	0x04, 0x17
        /*005a*/ 	.short	(.L_20 - .L_19)
.L_19:
        /*005c*/ 	.word	0x00000000
        /*0060*/ 	.short	0x0001
        /*0062*/ 	.short	0x0008
        /*0064*/ 	.byte	0x00, 0xf5, 0x21, 0x00


	//----- nvinfo : EIATTR_KPARAM_INFO
	.align		4
.L_20:
        /*0068*/ 	.byte	0x04, 0x17
        /*006a*/ 	.short	(.L_22 - .L_21)
.L_21:
        /*006c*/ 	.word	0x00000000
        /*0070*/ 	.short	0x0000
        /*0072*/ 	.short	0x0000
        /*0074*/ 	.byte	0x00, 0xf5, 0x21, 0x00


	//----- nvinfo : EIATTR_SPARSE_MMA_MASK
	.align		4
.L_22:
        /*0078*/ 	.byte	0x03, 0x50
        /*007a*/ 	.short	0x0000


	//----- nvinfo : EIATTR_MAXREG_COUNT
	.align		4
        /*007c*/ 	.byte	0x03, 0x1b
        /*007e*/ 	.short	0x00ff


	//----- nvinfo : EIATTR_NUM_BARRIERS
	.align		4
        /*0080*/ 	.byte	0x02, 0x4c
        /*0082*/ 	.byte	0x01
	.zero		1


	//----- nvinfo : EIATTR_EXTERNS
	.align		4
        /*0084*/ 	.byte	0x04, 0x0f
        /*0086*/ 	.short	(.L_24 - .L_23)


	//   ....[0]....
	.align		4
.L_23:
        /*0088*/ 	.word	index@(vprintf)


	//----- nvinfo : EIATTR_MERCURY_ISA_VERSION
	.align		4
.L_24:
        /*008c*/ 	.byte	0x03, 0x5f
        /*008e*/ 	.short	0x0101


	//----- nvinfo : EIATTR_VRC_CTA_INIT_COUNT
	.align		4
        /*0090*/ 	.byte	0x02, 0x4a
	.zero		1
	.zero		1


	//----- nvinfo : EIATTR_SYSCALL_OFFSETS
	.align		4
        /*0094*/ 	.byte	0x04, 0x46
        /*0096*/ 	.short	(.L_26 - .L_25)


	//   ....[0]....
.L_25:
        /*0098*/ 	.word	0x00000d30


	//----- nvinfo : EIATTR_EXIT_INSTR_OFFSETS
	.align		4
.L_26:
        /*009c*/ 	.byte	0x04, 0x1c
        /*009e*/ 	.short	(.L_28 - .L_27)


	//   ....[0]....
.L_27:
        /*00a0*/ 	.word	0x000000d0


	//   ....[1]....
        /*00a4*/ 	.word	0x00001770


	//   ....[2]....
        /*00a8*/ 	.word	0x00001bf0


	//----- nvinfo : EIATTR_CRS_STACK_SIZE
	.align		4
.L_28:
        /*00ac*/ 	.byte	0x04, 0x1e
        /*00ae*/ 	.short	(.L_30 - .L_29)
.L_29:
        /*00b0*/ 	.word	0x00000000


	//----- nvinfo : EIATTR_CBANK_PARAM_SIZE
	.align		4
.L_30:
        /*00b4*/ 	.byte	0x03, 0x19
        /*00b6*/ 	.short	0x0024


	//----- nvinfo : EIATTR_PARAM_CBANK
	.align		4
        /*00b8*/ 	.byte	0x04, 0x0a
        /*00ba*/ 	.short	(.L_32 - .L_31)
	.align		4
.L_31:
        /*00bc*/ 	.word	index@(.nv.constant0._Z10fmeanr_gpuPfS_iiiii)
        /*00c0*/ 	.short	0x0380
        /*00c2*/ 	.short	0x0024


	//----- nvinfo : EIATTR_SW_WAR
	.align		4
.L_32:
        /*00c4*/ 	.byte	0x04, 0x36
        /*00c6*/ 	.short	(.L_34 - .L_33)
.L_33:
        /*00c8*/ 	.word	0x00000008
.L_34:


//--------------------- .nv.callgraph             --------------------------
	.section	.nv.callgraph,"",@"SHT_CUDA_CALLGRAPH"
	.align	4
	.sectionentsize	8
	.align		4
        /*0000*/ 	.word	0x00000000
	.align		4
        /*0004*/ 	.word	0xffffffff
	.align		4
        /*0008*/ 	.word	index@(_Z10fmeanr_gpuPfS_iiiii)
	.align		4
        /*000c*/ 	.word	index@(vprintf)
	.align		4
        /*0010*/ 	.word	0x00000000
	.align		4
        /*0014*/ 	.word	0xfffffffe
	.align		4
        /*0018*/ 	.word	0x00000000
	.align		4
        /*001c*/ 	.word	0xfffffffd
	.align		4
        /*0020*/ 	.word	0x00000000
	.align		4
        /*0024*/ 	.word	0xfffffffc


//--------------------- .nv.constant4             --------------------------
	.section	.nv.constant4,"a",@progbits
	.align	8
	.align		8
.nv.constant4:
        /*0000*/ 	.dword	vprintf
	.align		8
        /*0008*/ 	.dword	$str


//--------------------- .text._Z10fmeanr_gpuPfS_iiiii --------------------------
	.section	.text._Z10fmeanr_gpuPfS_iiiii,"ax",@progbits
	.align	128
        .global         _Z10fmeanr_gpuPfS_iiiii
        .type           _Z10fmeanr_gpuPfS_iiiii,@function
        .size           _Z10fmeanr_gpuPfS_iiiii,(.L_x_35 - _Z10fmeanr_gpuPfS_iiiii)
        .other          _Z10fmeanr_gpuPfS_iiiii,@"STO_CUDA_ENTRY STV_DEFAULT"
_Z10fmeanr_gpuPfS_iiiii:
.text._Z10fmeanr_gpuPfS_iiiii:
[----:B------:R-:W0:Y:S01]  /*0000*/  LDC R1, c[0x0][0x37c] ;  /* 0x0000df00ff017b82 */ /* 0x000e220000000800 */
[----:B------:R-:W1:Y:S07]  /*0010*/  S2R R3, SR_TID.X ;  /* 0x0000000000037919 */ /* 0x000e6e0000002100 */
[----:B------:R-:W2:Y:S01]  /*0020*/  S2UR UR6, SR_CTAID.X ;  /* 0x00000000000679c3 */ /* 0x000ea20000002500 */
[----:B------:R-:W3:Y:S01]  /*0030*/  LDCU UR4, c[0x0][0x2f8] ;  /* 0x00005f00ff0477ac */ /* 0x000ee20008000800 */
[----:B0-----:R-:W-:Y:S01]  /*0040*/  IADD3 R1, PT, PT, R1, -0x8, RZ ;  /* 0xfffffff801017810 */ /* 0x001fe20007ffe0ff */
[----:B------:R-:W0:Y:S05]  /*0050*/  LDCU UR5, c[0x0][0x2fc] ;  /* 0x00005f80ff0577ac */ /* 0x000e2a0008000800 */
[----:B------:R-:W2:Y:S08]  /*0060*/  LDC R2, c[0x0][0x398] ;  /* 0x0000e600ff027b82 */ /* 0x000eb00000000800 */
[----:B------:R-:W4:Y:S01]  /*0070*/  LDC R5, c[0x0][0x390] ;  /* 0x0000e400ff057b82 */ /* 0x000f220000000800 */
[----:B---3--:R-:W-:-:S05]  /*0080*/  IADD3 R6, P1, PT, R1, UR4, RZ ;  /* 0x0000000401067c10 */ /* 0x008fca000ff3e0ff */
[----:B0-----:R-:W-:Y:S02]  /*0090*/  IMAD.X R7, RZ, RZ, UR5, P1 ;  /* 0x00000005ff077e24 */ /* 0x001fe400088e06ff */
[----:B--2---:R-:W-:-:S05]  /*00a0*/  IMAD R2, R2, UR6, RZ ;  /* 0x0000000602027c24 */ /* 0x004fca000f8e02ff */
[----:B-1----:R-:W-:-:S04]  /*00b0*/  IADD3 R18, PT, PT, R2, R3, RZ ;  /* 0x0000000302127210 */ /* 0x002fc80007ffe0ff */
[----:B----4-:R-:W-:-:S13]  /*00c0*/  ISETP.GE.AND P0, PT, R18, R5, PT ;  /* 0x000000051200720c */ /* 0x010fda0003f06270 */
[----:B------:R-:W-:Y:S05]  /*00d0*/  @P0 EXIT ;  /* 0x000000000000094d */ /* 0x000fea0003800000 */
[----:B------:R-:W0:Y:S01]  /*00e0*/  LDC.64 R16, c[0x0][0x380] ;  /* 0x0000e000ff107b82 */ /* 0x000e220000000a00 */
[----:B------:R-:W1:Y:S07]  /*00f0*/  LDCU.64 UR36, c[0x0][0x358] ;  /* 0x00006b00ff2477ac */ /* 0x000e6e0008000a00 */
[----:B------:R-:W2:Y:S01]  /*0100*/  S2UR UR38, SR_CgaCtaId ;  /* 0x00000000002679c3 */ /* 0x000ea20000008800 */
[----:B------:R-:W-:Y:S01]  /*0110*/  UMOV UR4, 0x400 ;  /* 0x0000040000047882 */ /* 0x000fe20000000000 */
[----:B------:R-:W3:Y:S01]  /*0120*/  LDCU UR8, c[0x0][0x3a0] ;  /* 0x00007400ff0877ac */ /* 0x000ee20008000800 */
[----:B0-----:R-:W-:-:S05]  /*0130*/  IMAD.WIDE R16, R18, 0x4, R16 ;  /* 0x0000000412107825 */ /* 0x001fca00078e0210 */
[----:B-1----:R-:W4:Y:S01]  /*0140*/  LDG.E R10, desc[UR36][R16.64] ;  /* 0x00000024100a7981 */ /* 0x002f22000c1e1900 */
[----:B---3--:R-:W-:Y:S02]  /*0150*/  UISETP.GE.AND UP0, UPT, UR8, 0x1, UPT ;  /* 0x000000010800788c */ /* 0x008fe4000bf06270 */
[----:B--2---:R-:W-:-:S06]  /*0160*/  ULEA UR38, UR38, UR4, 0x18 ;  /* 0x0000000426267291 */ /* 0x004fcc000f8ec0ff */
[----:B------:R-:W-:-:S05]  /*0170*/  LEA R19, R3, UR38, 0x2 ;  /* 0x0000002603137c11 */ /* 0x000fca000f8e10ff */
[----:B----4-:R0:W-:Y:S01]  /*0180*/  STS [R19], R10 ;  /* 0x0000000a13007388 */ /* 0x0101e20000000800 */
[----:B------:R-:W-:Y:S05]  /*0190*/  BRA.U !UP0, `(.L_x_0) ;  /* 0x0000000508f47547 */ /* 0x000fea000b800000 */
[----:B------:R-:W-:Y:S02]  /*01a0*/  UIADD3 UR4, UPT, UPT, UR8, -0x1, URZ ;  /* 0xffffffff08047890 */ /* 0x000fe4000fffe0ff */
[----:B------:R-:W-:Y:S02]  /*01b0*/  ULOP3.LUT UR6, UR8, 0xf, URZ, 0xc0, !UPT ;  /* 0x0000000f08067892 */ /* 0x000fe4000f8ec0ff */
[----:B------:R-:W-:-:S03]  /*01c0*/  UISETP.GE.U32.AND UP0, UPT, UR4, 0xf, UPT ;  /* 0x0000000f0400788c */ /* 0x000fc6000bf06070 */
[----:B------:R-:W-:-:S06]  /*01d0*/  UMOV UR4, 0x1 ;  /* 0x0000000100047882 */ /* 0x000fcc0000000000 */
[----:B------:R-:W-:Y:S05]  /*01e0*/  BRA.U !UP0, `(.L_x_1) ;  /* 0x0000000108e87547 */ /* 0x000fea000b800000 */
[----:B------:R-:W1:Y:S01]  /*01f0*/  LDC R0, c[0x0][0x390] ;  /* 0x0000e400ff007b82 */ /* 0x000e620000000800 */
[----:B------:R-:W-:-:S04]  /*0200*/  ULOP3.LUT UR4, UR8, 0x7ffffff0, URZ, 0xc0, !UPT ;  /* 0x7ffffff008047892 */ /* 0x000fc8000f8ec0ff */
[----:B------:R-:W-:-:S03]  /*0210*/  UIADD3 UR5, UPT, UPT, -UR4, URZ, URZ ;  /* 0x000000ff04057290 */ /* 0x000fc6000fffe1ff */
[----:B------:R-:W-:-:S09]  /*0220*/  UMOV UR4, URZ ;  /* 0x000000ff00047c82 */ /* 0x000fd20008000000 */
.L_x_2:
[----:B-1----:R-:W-:-:S05]  /*0230*/  IMAD.WIDE R8, R0, 0x4, R16 ;  /* 0x0000000400087825 */ /* 0x002fca00078e0210 */
[----:B------:R-:W2:Y:S01]  /*0240*/  LDG.E R29, desc[UR36][R8.64] ;  /* 0x00000024081d7981 */ /* 0x000ea2000c1e1900 */
[----:B------:R-:W-:-:S05]  /*0250*/  IMAD.WIDE R14, R5, 0x4, R8 ;  /* 0x00000004050e7825 */ /* 0x000fca00078e0208 */
[----:B------:R1:W3:Y:S01]  /*0260*/  LDG.E R8, desc[UR36][R14.64] ;  /* 0x000000240e087981 */ /* 0x0002e2000c1e1900 */
[----:B------:R-:W-:-:S05]  /*0270*/  IMAD.WIDE R12, R5, 0x4, R14 ;  /* 0x00000004050c7825 */ /* 0x000fca00078e020e */
[----:B------:R4:W5:Y:S01]  /*0280*/  LDG.E R4, desc[UR36][R12.64] ;  /* 0x000000240c047981 */ /* 0x000962000c1e1900 */
[----:B------:R-:W-:-:S04]  /*0290*/  IMAD.WIDE R26, R5, 0x4, R12 ;  /* 0x00000004051a7825 */ /* 0x000fc800078e020c */
[C---:B------:R-:W-:Y:S02]  /*02a0*/  IMAD.WIDE R24, R5.reuse, 0x4, R26 ;  /* 0x0000000405187825 */ /* 0x040fe400078e021a */
[----:B------:R-:W5:Y:S02]  /*02b0*/  LDG.E R27, desc[UR36][R26.64] ;  /* 0x000000241a1b7981 */ /* 0x000f64000c1e1900 */
[----:B------:R-:W-:-:S04]  /*02c0*/  IMAD.WIDE R20, R5, 0x4, R24 ;  /* 0x0000000405147825 */ /* 0x000fc800078e0218 */
[C---:B-1----:R-:W-:Y:S01]  /*02d0*/  IMAD.WIDE R14, R5.reuse, 0x4, R20 ;  /* 0x00000004050e7825 */ /* 0x042fe200078e0214 */
[----:B------:R-:W5:Y:S03]  /*02e0*/  LDG.E R26, desc[UR36][R24.64] ;  /* 0x00000024181a7981 */ /* 0x000f66000c1e1900 */
[C---:B------:R-:W-:Y:S01]  /*02f0*/  IMAD.WIDE R22, R5.reuse, 0x4, R14 ;  /* 0x0000000405167825 */ /* 0x040fe200078e020e */
[----:B------:R1:W5:Y:S03]  /*0300*/  LDG.E R25, desc[UR36][R20.64] ;  /* 0x0000002414197981 */ /* 0x000366000c1e1900 */
[C---:B----4-:R-:W-:Y:S01]  /*0310*/  IMAD.WIDE R12, R5.reuse, 0x4, R22 ;  /* 0x00000004050c7825 */ /* 0x050fe200078e0216 */
[----:B------:R4:W5:Y:S04]  /*0320*/  LDG.E R24, desc[UR36][R14.64] ;  /* 0x000000240e187981 */ /* 0x000968000c1e1900 */
[----:B------:R-:W5:Y:S01]  /*0330*/  LDG.E R23, desc[UR36][R22.64] ;  /* 0x0000002416177981 */ /* 0x000f62000c1e1900 */
[----:B-1----:R-:W-:-:S05]  /*0340*/  IMAD.WIDE R20, R5, 0x4, R12 ;  /* 0x0000000405147825 */ /* 0x002fca00078e020c */
[----:B------:R-:W5:Y:S01]  /*0350*/  LDG.E R11, desc[UR36][R20.64] ;  /* 0x00000024140b7981 */ /* 0x000f62000c1e1900 */
[----:B----4-:R-:W-:-:S03]  /*0360*/  IMAD.WIDE R14, R5, 0x4, R20 ;  /* 0x00000004050e7825 */ /* 0x010fc600078e0214 */
[----:B------:R1:W4:Y:S04]  /*0370*/  LDG.E R22, desc[UR36][R12.64] ;  /* 0x000000240c167981 */ /* 0x000328000c1e1900 */
[----:B------:R0:W4:Y:S01]  /*0380*/  LDG.E R9, desc[UR36][R14.64] ;  /* 0x000000240e097981 */ /* 0x000122000c1e1900 */
[----:B-1----:R-:W-:-:S04]  /*0390*/  IMAD.WIDE R12, R5, 0x4, R14 ;  /* 0x00000004050c7825 */ /* 0x002fc800078e020e */
[C---:B0-----:R-:W-:Y:S02]  /*03a0*/  IMAD.WIDE R14, R5.reuse, 0x4, R12 ;  /* 0x00000004050e7825 */ /* 0x041fe400078e020c */
[----:B------:R-:W4:Y:S02]  /*03b0*/  LDG.E R12, desc[UR36][R12.64] ;  /* 0x000000240c0c7981 */ /* 0x000f24000c1e1900 */
[----:B------:R-:W-:Y:S02]  /*03c0*/  IMAD.WIDE R20, R5, 0x4, R14 ;  /* 0x0000000405147825 */ /* 0x000fe400078e020e */
[----:B------:R-:W4:Y:S02]  /*03d0*/  LDG.E R28, desc[UR36][R14.64] ;  /* 0x000000240e1c7981 */ /* 0x000f24000c1e1900 */
[----:B--2---:R-:W-:Y:S02]  /*03e0*/  FADD R29, R29, R10 ;  /* 0x0000000a1d1d7221 */ /* 0x004fe40000000000 */
[----:B------:R0:W2:Y:S02]  /*03f0*/  LDG.E R10, desc[UR36][R20.64] ;  /* 0x00000024140a7981 */ /* 0x0000a4000c1e1900 */
[----:B0-----:R-:W-:-:S04]  /*0400*/  IMAD.WIDE R20, R5, 0x4, R20 ;  /* 0x0000000405147825 */ /* 0x001fc800078e0214 */
[----:B---3--:R-:W-:Y:S02]  /*0410*/  FADD R13, R29, R8 ;  /* 0x000000081d0d7221 */ /* 0x008fe40000000000 */
[----:B------:R0:W3:Y:S02]  /*0420*/  LDG.E R8, desc[UR36][R20.64] ;  /* 0x0000002414087981 */ /* 0x0000e4000c1e1900 */
[----:B0-----:R-:W-:-:S05]  /*0430*/  IMAD.WIDE R20, R5, 0x4, R20 ;  /* 0x0000000405147825 */ /* 0x001fca00078e0214 */
[----:B------:R-:W3:Y:S01]  /*0440*/  LDG.E R29, desc[UR36][R20.64] ;  /* 0x00000024141d7981 */ /* 0x000ee2000c1e1900 */
[----:B-----5:R-:W-:-:S04]  /*0450*/  FADD R4, R13, R4 ;  /* 0x000000040d047221 */ /* 0x020fc80000000000 */
[----:B------:R-:W-:-:S04]  /*0460*/  FADD R27, R4, R27 ;  /* 0x0000001b041b7221 */ /* 0x000fc80000000000 */
[----:B------:R-:W-:-:S04]  /*0470*/  FADD R26, R27, R26 ;  /* 0x0000001a1b1a7221 */ /* 0x000fc80000000000 */
[----:B------:R-:W-:-:S04]  /*0480*/  FADD R25, R26, R25 ;  /* 0x000000191a197221 */ /* 0x000fc80000000000 */
[----:B------:R-:W-:-:S04]  /*0490*/  FADD R24, R25, R24 ;  /* 0x0000001819187221 */ /* 0x000fc80000000000 */
[----:B------:R-:W-:-:S04]  /*04a0*/  FADD R23, R24, R23 ;  /* 0x0000001718177221 */ /* 0x000fc80000000000 */
[----:B----4-:R-:W-:-:S04]  /*04b0*/  FADD R22, R23, R22 ;  /* 0x0000001617167221 */ /* 0x010fc80000000000 */
[----:B------:R-:W-:-:S04]  /*04c0*/  FADD R22, R22, R11 ;  /* 0x0000000b16167221 */ /* 0x000fc80000000000 */
[----:B------:R-:W-:Y:S01]  /*04d0*/  FADD R9, R22, R9 ;  /* 0x0000000916097221 */ /* 0x000fe20000000000 */
[----:B------:R-:W-:-:S04]  /*04e0*/  UIADD3 UR5, UPT, UPT, UR5, 0x10, URZ ;  /* 0x0000001005057890 */ /* 0x000fc8000fffe0ff */
[----:B------:R-:W-:Y:S01]  /*04f0*/  UISETP.NE.AND UP0, UPT, UR5, URZ, UPT ;  /* 0x000000ff0500728c */ /* 0x000fe2000bf05270 */
[----:B------:R-:W-:-:S04]  /*0500*/  FADD R9, R9, R12 ;  /* 0x0000000c09097221 */ /* 0x000fc80000000000 */
[----:B------:R-:W-:Y:S01]  /*0510*/  FADD R9, R9, R28 ;  /* 0x0000001c09097221 */ /* 0x000fe20000000000 */
[----:B------:R-:W-:Y:S01]  /*0520*/  LEA R0, R5, R0, 0x4 ;  /* 0x0000000005007211 */ /* 0x000fe200078e20ff */
[----:B------:R-:W-:Y:S02]  /*0530*/  UIADD3 UR4, UPT, UPT, UR4, 0x10, URZ ;  /* 0x0000001004047890 */ /* 0x000fe4000fffe0ff */
[----:B--2---:R-:W-:-:S04]  /*0540*/  FADD R9, R9, R10 ;  /* 0x0000000a09097221 */ /* 0x004fc80000000000 */
[----:B---3--:R-:W-:-:S04]  /*0550*/  FADD R8, R9, R8 ;  /* 0x0000000809087221 */ /* 0x008fc80000000000 */
[----:B------:R-:W-:Y:S01]  /*0560*/  FADD R10, R8, R29 ;  /* 0x0000001d080a7221 */ /* 0x000fe20000000000 */
[----:B------:R-:W-:Y:S06]  /*0570*/  BRA.U UP0, `(.L_x_2) ;  /* 0xfffffffd002c7547 */ /* 0x000fec000b83ffff */
[----:B------:R-:W-:-:S12]  /*0580*/  UIADD3 UR4, UPT, UPT, UR4, 0x1, URZ ;  /* 0x0000000104047890 */ /* 0x000fd8000fffe0ff */
.L_x_1:
[----:B------:R-:W-:-:S09]  /*0590*/  UISETP.NE.AND UP0, UPT, UR6, URZ, UPT ;  /* 0x000000ff0600728c */ /* 0x000fd2000bf05270 */
[----:B------:R-:W-:Y:S05]  /*05a0*/  BRA.U !UP0, `(.L_x_3) ;  /* 0x0000000108ec7547 */ /* 0x000fea000b800000 */
[----:B------:R-:W-:Y:S02]  /*05b0*/  UISETP.GE.U32.AND UP0, UPT, UR6, 0x8, UPT ;  /* 0x000000080600788c */ /* 0x000fe4000bf06070 */
[----:B------:R-:W-:-:S04]  /*05c0*/  ULOP3.LUT UR7, UR8, 0x7, URZ, 0xc0, !UPT ;  /* 0x0000000708077892 */ /* 0x000fc8000f8ec0ff */
[----:B------:R-:W-:-:S03]  /*05d0*/  UISETP.NE.AND UP1, UPT, UR7, URZ, UPT ;  /* 0x000000ff0700728c */ /* 0x000fc6000bf25270 */
[----:B------:R-:W-:Y:S08]  /*05e0*/  BRA.U !UP0, `(.L_x_4) ;  /* 0x0000000108687547 */ /* 0x000ff0000b800000 */
[----:B------:R-:W-:-:S04]  /*05f0*/  IMAD R27, R5, UR4, RZ ;  /* 0x00000004051b7c24 */ /* 0x000fc8000f8e02ff */
[----:B------:R-:W-:-:S05]  /*0600*/  IMAD.WIDE R26, R27, 0x4, R16 ;  /* 0x000000041b1a7825 */ /* 0x000fca00078e0210 */
[----:B------:R-:W2:Y:S01]  /*0610*/  LDG.E R11, desc[UR36][R26.64] ;  /* 0x000000241a0b7981 */ /* 0x000ea2000c1e1900 */
[----:B------:R-:W-:-:S05]  /*0620*/  IMAD.WIDE R28, R5, 0x4, R26 ;  /* 0x00000004051c7825 */ /* 0x000fca00078e021a */
[----:B------:R-:W3:Y:S01]  /*0630*/  LDG.E R0, desc[UR36][R28.64] ;  /* 0x000000241c007981 */ /* 0x000ee2000c1e1900 */
[----:B------:R-:W-:-:S04]  /*0640*/  IMAD.WIDE R22, R5, 0x4, R28 ;  /* 0x0000000405167825 */ /* 0x000fc800078e021c */
[C---:B------:R-:W-:Y:S02]  /*0650*/  IMAD.WIDE R8, R5.reuse, 0x4, R22 ;  /* 0x0000000405087825 */ /* 0x040fe400078e0216 */
[----:B------:R-:W4:Y:S02]  /*0660*/  LDG.E R22, desc[UR36][R22.64] ;  /* 0x0000002416167981 */ /* 0x000f24000c1e1900 */
[C---:B------:R-:W-:Y:S02]  /*0670*/  IMAD.WIDE R12, R5.reuse, 0x4, R8 ;  /* 0x00000004050c7825 */ /* 0x040fe400078e0208 */
[----:B------:R-:W5:Y:S02]  /*0680*/  LDG.E R8, desc[UR36][R8.64] ;  /* 0x0000002408087981 */ /* 0x000f64000c1e1900 */
[C---:B------:R-:W-:Y:S02]  /*0690*/  IMAD.WIDE R14, R5.reuse, 0x4, R12 ;  /* 0x00000004050e7825 */ /* 0x040fe400078e020c */
[----:B------:R-:W5:Y:S02]  /*06a0*/  LDG.E R12, desc[UR36][R12.64] ;  /* 0x000000240c0c7981 */ /* 0x000f64000c1e1900 */
[----:B------:R-:W-:-:S02]  /*06b0*/  IMAD.WIDE R20, R5, 0x4, R14 ;  /* 0x0000000405147825 */ /* 0x000fc400078e020e */
[----:B------:R-:W5:Y:S02]  /*06c0*/  LDG.E R14, desc[UR36][R14.64] ;  /* 0x000000240e0e7981 */ /* 0x000f64000c1e1900 */
[----:B------:R-:W-:Y:S02]  /*06d0*/  IMAD.WIDE R24, R5, 0x4, R20 ;  /* 0x0000000405187825 */ /* 0x000fe400078e0214 */
[----:B------:R-:W5:Y:S04]  /*06e0*/  LDG.E R20, desc[UR36][R20.64] ;  /* 0x0000002414147981 */ /* 0x000f68000c1e1900 */
[----:B------:R-:W0:Y:S01]  /*06f0*/  LDG.E R24, desc[UR36][R24.64] ;  /* 0x0000002418187981 */ /* 0x000e22000c1e1900 */
[----:B------:R-:W-:Y:S01]  /*0700*/  UIADD3 UR4, UPT, UPT, UR4, 0x8, URZ ;  /* 0x0000000804047890 */ /* 0x000fe2000fffe0ff */
[----:B--2---:R-:W-:-:S04]  /*0710*/  FADD R11, R10, R11 ;  /* 0x0000000b0a0b7221 */ /* 0x004fc80000000000 */
[----:B---3--:R-:W-:-:S04]  /*0720*/  FADD R11, R11, R0 ;  /* 0x000000000b0b7221 */ /* 0x008fc80000000000 */
[----:B----4-:R-:W-:-:S04]  /*0730*/  FADD R11, R11, R22 ;  /* 0x000000160b0b7221 */ /* 0x010fc80000000000 */
[----:B-----5:R-:W-:-:S04]  /*0740*/  FADD R11, R11, R8 ;  /* 0x000000080b0b7221 */ /* 0x020fc80000000000 */
[----:B------:R-:W-:-:S04]  /*0750*/  FADD R11, R11, R12 ;  /* 0x0000000c0b0b7221 */ /* 0x000fc80000000000 */
[----:B------:R-:W-:-:S04]  /*0760*/  FADD R11, R11, R14 ;  /* 0x0000000e0b0b7221 */ /* 0x000fc80000000000 */
[----:B------:R-:W-:-:S04]  /*0770*/  FADD R11, R11, R20 ;  /* 0x000000140b0b7221 */ /* 0x000fc80000000000 */
[----:B0-----:R-:W-:-:S07]  /*0780*/  FADD R10, R11, R24 ;  /* 0x000000180b0a7221 */ /* 0x001fce0000000000 */
.L_x_4:
[----:B------:R-:W-:Y:S05]  /*0790*/  BRA.U !UP1, `(.L_x_3) ;  /* 0x0000000109707547 */ /* 0x000fea000b800000 */
[----:B------:R-:W-:Y:S02]  /*07a0*/  UISETP.GE.U32.AND UP0, UPT, UR7, 0x4, UPT ;  /* 0x000000040700788c */ /* 0x000fe4000bf06070 */
[----:B------:R-:W-:-:S04]  /*07b0*/  ULOP3.LUT UR5, UR8, 0x3, URZ, 0xc0, !UPT ;  /* 0x0000000308057892 */ /* 0x000fc8000f8ec0ff */
[----:B------:R-:W-:-:S03]  /*07c0*/  UISETP.NE.AND UP1, UPT, UR5, URZ, UPT ;  /* 0x000000ff0500728c */ /* 0x000fc6000bf25270 */
[----:B------:R-:W-:Y:S08]  /*07d0*/  BRA.U !UP0, `(.L_x_5) ;  /* 0x0000000108387547 */ /* 0x000ff0000b800000 */
[----:B------:R-:W-:-:S04]  /*07e0*/  IMAD R9, R5, UR4, RZ ;  /* 0x0000000405097c24 */ /* 0x000fc8000f8e02ff */
[----:B------:R-:W-:-:S04]  /*07f0*/  IMAD.WIDE R8, R9, 0x4, R16 ;  /* 0x0000000409087825 */ /* 0x000fc800078e0210 */
[C---:B------:R-:W-:Y:S02]  /*0800*/  IMAD.WIDE R12, R5.reuse, 0x4, R8 ;  /* 0x00000004050c7825 */ /* 0x040fe400078e0208 */
[----:B------:R-:W0:Y:S02]  /*0810*/  LDG.E R9, desc[UR36][R8.64] ;  /* 0x0000002408097981 */ /* 0x000e24000c1e1900 */
[C---:B------:R-:W-:Y:S02]  /*0820*/  IMAD.WIDE R14, R5.reuse, 0x4, R12 ;  /* 0x00000004050e7825 */ /* 0x040fe400078e020c */
[----:B------:R-:W2:Y:S02]  /*0830*/  LDG.E R13, desc[UR36][R12.64] ;  /* 0x000000240c0d7981 */ /* 0x000ea4000c1e1900 */
[----:B------:R-:W-:Y:S02]  /*0840*/  IMAD.WIDE R20, R5, 0x4, R14 ;  /* 0x0000000405147825 */ /* 0x000fe400078e020e */
[----:B------:R-:W3:Y:S04]  /*0850*/  LDG.E R15, desc[UR36][R14.64] ;  /* 0x000000240e0f7981 */ /* 0x000ee8000c1e1900 */
[----:B------:R-:W4:Y:S01]  /*0860*/  LDG.E R21, desc[UR36][R20.64] ;  /* 0x0000002414157981 */ /* 0x000f22000c1e1900 */
[----:B------:R-:W-:Y:S01]  /*0870*/  UIADD3 UR4, UPT, UPT, UR4, 0x4, URZ ;  /* 0x0000000404047890 */ /* 0x000fe2000fffe0ff */
[----:B0-----:R-:W-:-:S04]  /*0880*/  FADD R10, R10, R9 ;  /* 0x000000090a0a7221 */ /* 0x001fc80000000000 */
[----:B--2---:R-:W-:-:S04]  /*0890*/  FADD R10, R10, R13 ;  /* 0x0000000d0a0a7221 */ /* 0x004fc80000000000 */
[----:B---3--:R-:W-:-:S04]  /*08a0*/  FADD R10, R10, R15 ;  /* 0x0000000f0a0a7221 */ /* 0x008fc80000000000 */
[----:B----4-:R-:W-:-:S07]  /*08b0*/  FADD R10, R10, R21 ;  /* 0x000000150a0a7221 */ /* 0x010fce0000000000 */
.L_x_5:
[----:B------:R-:W-:Y:S05]  /*08c0*/  BRA.U !UP1, `(.L_x_3) ;  /* 0x0000000109247547 */ /* 0x000fea000b800000 */
[----:B------:R-:W-:Y:S01]  /*08d0*/  IMAD R0, R5, UR4, RZ ;  /* 0x0000000405007c24 */ /* 0x000fe2000f8e02ff */
[----:B------:R-:W-:-:S12]  /*08e0*/  UIADD3 UR5, UPT, UPT, -UR5, URZ, URZ ;  /* 0x000000ff05057290 */ /* 0x000fd8000fffe1ff */
.L_x_6:
[----:B------:R-:W-:-:S06]  /*08f0*/  IMAD.WIDE R8, R0, 0x4, R16 ;  /* 0x0000000400087825 */ /* 0x000fcc00078e0210 */
[----:B------:R-:W0:Y:S01]  /*0900*/  LDG.E R9, desc[UR36][R8.64] ;  /* 0x0000002408097981 */ /* 0x000e22000c1e1900 */
[----:B------:R-:W-:Y:S01]  /*0910*/  UIADD3 UR5, UPT, UPT, UR5, 0x1, URZ ;  /* 0x0000000105057890 */ /* 0x000fe2000fffe0ff */
[----:B------:R-:W-:-:S03]  /*0920*/  IMAD.IADD R0, R0, 0x1, R5 ;  /* 0x0000000100007824 */ /* 0x000fc600078e0205 */
[----:B------:R-:W-:Y:S01]  /*0930*/  UISETP.NE.AND UP0, UPT, UR5, URZ, UPT ;  /* 0x000000ff0500728c */ /* 0x000fe2000bf05270 */
[----:B0-----:R-:W-:-:S08]  /*0940*/  FADD R10, R9, R10 ;  /* 0x0000000a090a7221 */ /* 0x001fd00000000000 */
[----:B------:R-:W-:Y:S05]  /*0950*/  BRA.U UP0, `(.L_x_6) ;  /* 0xfffffffd00e47547 */ /* 0x000fea000b83ffff */
.L_x_3:
[----:B------:R1:W-:Y:S02]  /*0960*/  STS [R19], R10 ;  /* 0x0000000a13007388 */ /* 0x0003e40000000800 */
.L_x_0:
[----:B------:R-:W-:Y:S01]  /*0970*/  BAR.SYNC.DEFER_BLOCKING 0x0 ;  /* 0x0000000000007b1d */ /* 0x000fe20000010000 */
[C---:B------:R-:W-:Y:S01]  /*0980*/  ISETP.GE.AND P0, PT, R3.reuse, UR8, PT ;  /* 0x0000000803007c0c */ /* 0x040fe2000bf06270 */
[C---:B------:R-:W-:Y:S01]  /*0990*/  VIADD R23, R3.reuse, UR8 ;  /* 0x0000000803177c36 */ /* 0x040fe20008000000 */
[----:B------:R-:W-:Y:S01]  /*09a0*/  IADD3 R0, PT, PT, R3, -UR8, RZ ;  /* 0x8000000803007c10 */ /* 0x000fe2000fffe0ff */
[----:B------:R-:W-:Y:S02]  /*09b0*/  HFMA2 R22, -RZ, RZ, 0, 0 ;  /* 0x00000000ff167431 */ /* 0x000fe400000001ff */
[----:B------:R-:W-:Y:S01]  /*09c0*/  BSSY.RECONVERGENT B0, `(.L_x_7) ;  /* 0x000002e000007945 */ /* 0x000fe20003800200 */
[----:B------:R-:W-:-:S04]  /*09d0*/  SEL R0, R0, RZ, P0 ;  /* 0x000000ff00007207 */ /* 0x000fc80000000000 */
[----:B------:R-:W-:-:S04]  /*09e0*/  ISETP.GE.AND P0, PT, R0, R5, PT ;  /* 0x000000050000720c */ /* 0x000fc80003f06270 */
[----:B------:R-:W-:-:S13]  /*09f0*/  ISETP.GT.OR P0, PT, R0, R23, P0 ;  /* 0x000000170000720c */ /* 0x000fda0000704670 */
[----:B------:R-:W-:Y:S05]  /*0a00*/  @P0 BRA `(.L_x_8) ;  /* 0x0000000000a40947 */ /* 0x000fea0003800000 */
[----:B------:R-:W-:Y:S01]  /*0a10*/  VIMNMX R4, PT, PT, R3, UR8, !PT ;  /* 0x0000000803047c48 */ /* 0x000fe2000ffe0100 */
[----:B------:R-:W-:Y:S01]  /*0a20*/  BSSY.RECONVERGENT B1, `(.L_x_9) ;  /* 0x0000018000017945 */ /* 0x000fe20003800200 */
[----:B------:R-:W-:Y:S02]  /*0a30*/  MOV R22, RZ ;  /* 0x000000ff00167202 */ /* 0x000fe40000000f00 */
[----:B------:R-:W-:Y:S02]  /*0a40*/  LOP3.LUT R8, RZ, R4, RZ, 0x33, !PT ;  /* 0x00000004ff087212 */ /* 0x000fe400078e33ff */
[----:B------:R-:W-:Y:S02]  /*0a50*/  IADD3 R3, PT, PT, -R4, UR8, R23 ;  /* 0x0000000804037c10 */ /* 0x000fe4000fffe117 */
[----:B------:R-:W-:-:S04]  /*0a60*/  IADD3 R8, PT, PT, R8, UR8, R5 ;  /* 0x0000000808087c10 */ /* 0x000fc8000fffe005 */
[----:B------:R-:W-:-:S04]  /*0a70*/  VIMNMX.U32 R3, PT, PT, R8, R3, PT ;  /* 0x0000000308037248 */ /* 0x000fc80003fe0000 */
[C---:B------:R-:W-:Y:S02]  /*0a80*/  LOP3.LUT R8, R3.reuse, 0x3, RZ, 0xc0, !PT ;  /* 0x0000000303087812 */ /* 0x040fe400078ec0ff */
[----:B------:R-:W-:Y:S02]  /*0a90*/  ISETP.GE.U32.AND P1, PT, R3, 0x3, PT ;  /* 0x000000030300780c */ /* 0x000fe40003f26070 */
[----:B------:R-:W-:-:S13]  /*0aa0*/  ISETP.NE.AND P0, PT, R8, 0x3, PT ;  /* 0x000000030800780c */ /* 0x000fda0003f05270 */
[----:B------:R-:W-:Y:S05]  /*0ab0*/  @!P0 BRA `(.L_x_10) ;  /* 0x0000000000388947 */ /* 0x000fea0003800000 */
[----:B------:R-:W-:Y:S01]  /*0ac0*/  USHF.L.U32 UR4, UR8, 0x2, URZ ;  /* 0x0000000208047899 */ /* 0x000fe200080006ff */
[----:B------:R-:W-:Y:S01]  /*0ad0*/  VIADD R3, R3, 0x1 ;  /* 0x0000000103037836 */ /* 0x000fe20000000000 */
[----:B------:R-:W-:-:S04]  /*0ae0*/  MOV R22, RZ ;  /* 0x000000ff00167202 */ /* 0x000fc80000000f00 */
[----:B------:R-:W-:Y:S02]  /*0af0*/  LOP3.LUT R3, R3, 0x3, RZ, 0xc0, !PT ;  /* 0x0000000303037812 */ /* 0x000fe400078ec0ff */
[----:B------:R-:W-:-:S03]  /*0b00*/  LEA R4, R4, -UR4, 0x2 ;  /* 0x8000000404047c11 */ /* 0x000fc6000f8e10ff */
[----:B------:R-:W-:Y:S01]  /*0b10*/  IMAD.MOV R3, RZ, RZ, -R3 ;  /* 0x000000ffff037224 */ /* 0x000fe200078e0a03 */
[----:B------:R-:W-:-:S07]  /*0b20*/  IADD3 R4, PT, PT, R4, UR38, RZ ;  /* 0x0000002604047c10 */ /* 0x000fce000fffe0ff */
.L_x_11:
[----:B------:R2:W3:Y:S01]  /*0b30*/  LDS R9, [R4] ;  /* 0x0000000004097984 */ /* 0x0004e20000000800 */
[----:B------:R-:W-:Y:S02]  /*0b40*/  IADD3 R3, PT, PT, R3, 0x1, RZ ;  /* 0x0000000103037810 */ /* 0x000fe40007ffe0ff */
[----:B------:R-:W-:Y:S02]  /*0b50*/  IADD3 R0, PT, PT, R0, 0x1, RZ ;  /* 0x0000000100007810 */ /* 0x000fe40007ffe0ff */
[----:B------:R-:W-:Y:S01]  /*0b60*/  ISETP.NE.AND P0, PT, R3, RZ, PT ;  /* 0x000000ff0300720c */ /* 0x000fe20003f05270 */
[----:B--2---:R-:W-:Y:S02]  /*0b70*/  VIADD R4, R4, 0x4 ;  /* 0x0000000404047836 */ /* 0x004fe40000000000 */
[----:B---3--:R-:W-:-:S10]  /*0b80*/  FADD R22, R9, R22 ;  /* 0x0000001609167221 */ /* 0x008fd40000000000 */
[----:B------:R-:W-:Y:S05]  /*0b90*/  @P0 BRA `(.L_x_11) ;  /* 0xfffffffc00e40947 */ /* 0x000fea000383ffff */
.L_x_10:
[----:B------:R-:W-:Y:S05]  /*0ba0*/  BSYNC.RECONVERGENT B1 ;  /* 0x0000000000017941 */ /* 0x000fea0003800200 */
.L_x_9:
[----:B------:R-:W-:Y:S05]  /*0bb0*/  @!P1 BRA `(.L_x_8) ;  /* 0x0000000000389947 */ /* 0x000fea0003800000 */
.L_x_12:
[C---:B------:R-:W-:Y:S02]  /*0bc0*/  LEA R3, R0.reuse, UR38, 0x2 ;  /* 0x0000002600037c11 */ /* 0x040fe4000f8e10ff */
[C---:B------:R-:W-:Y:S02]  /*0bd0*/  IADD3 R8, PT, PT, R0.reuse, 0x3, RZ ;  /* 0x0000000300087810 */ /* 0x040fe40007ffe0ff */
[----:B------:R-:W-:Y:S01]  /*0be0*/  IADD3 R0, PT, PT, R0, 0x4, RZ ;  /* 0x0000000400007810 */ /* 0x000fe20007ffe0ff */
[----:B------:R-:W2:Y:S01]  /*0bf0*/  LDS R9, [R3] ;  /* 0x0000000003097984 */ /* 0x000ea20000000800 */
[----:B------:R-:W-:Y:S02]  /*0c00*/  ISETP.GE.AND P0, PT, R8, R23, PT ;  /* 0x000000170800720c */ /* 0x000fe40003f06270 */
[----:B------:R-:W-:Y:S01]  /*0c10*/  ISETP.LT.AND P1, PT, R0, R5, PT ;  /* 0x000000050000720c */ /* 0x000fe20003f21270 */
[----:B------:R-:W3:Y:S04]  /*0c20*/  LDS R4, [R3+0x4] ;  /* 0x0000040003047984 */ /* 0x000ee80000000800 */
[----:B------:R-:W4:Y:S04]  /*0c30*/  LDS R11, [R3+0x8] ;  /* 0x00000800030b7984 */ /* 0x000f280000000800 */
[----:B------:R-:W5:Y:S01]  /*0c40*/  LDS R13, [R3+0xc] ;  /* 0x00000c00030d7984 */ /* 0x000f620000000800 */
[----:B--2---:R-:W-:-:S04]  /*0c50*/  FADD R9, R9, R22 ;  /* 0x0000001609097221 */ /* 0x004fc80000000000 */
[----:B---3--:R-:W-:-:S04]  /*0c60*/  FADD R4, R9, R4 ;  /* 0x0000000409047221 */ /* 0x008fc80000000000 */
[----:B----4-:R-:W-:-:S04]  /*0c70*/  FADD R4, R4, R11 ;  /* 0x0000000b04047221 */ /* 0x010fc80000000000 */
[----:B-----5:R-:W-:Y:S01]  /*0c80*/  FADD R22, R4, R13 ;  /* 0x0000000d04167221 */ /* 0x020fe20000000000 */
[----:B------:R-:W-:Y:S06]  /*0c90*/  @!P0 BRA P1, `(.L_x_12) ;  /* 0xfffffffc00c88947 */ /* 0x000fec000083ffff */
.L_x_8:
[----:B------:R-:W-:Y:S05]  /*0ca0*/  BSYNC.RECONVERGENT B0 ;  /* 0x0000000000007941 */ /* 0x000fea0003800200 */
.L_x_7:
[----:B01----:R-:W0:Y:S01]  /*0cb0*/  F2F.F64.F32 R10, R22 ;  /* 0x00000016000a7310 */ /* 0x003e220000201800 */
[----:B------:R-:W-:Y:S01]  /*0cc0*/  MOV R8, 0x0 ;  /* 0x0000000000087802 */ /* 0x000fe20000000f00 */
[----:B------:R-:W1:Y:S05]  /*0cd0*/  LDCU.64 UR4, c[0x4][0x8] ;  /* 0x01000100ff0477ac */ /* 0x000e6a0008000a00 */
[----:B------:R-:W2:Y:S01]  /*0ce0*/  LDC.64 R8, c[0x4][R8] ;  /* 0x0100000008087b82 */ /* 0x000ea20000000a00 */
[----:B0-----:R0:W-:Y:S01]  /*0cf0*/  STL.64 [R1], R10 ;  /* 0x0000000a01007387 */ /* 0x0011e20000100a00 */
[----:B-1----:R-:W-:Y:S01]  /*0d00*/  IMAD.U32 R4, RZ, RZ, UR4 ;  /* 0x00000004ff047e24 */ /* 0x002fe2000f8e00ff */
[----:B------:R-:W-:-:S07]  /*0d10*/  MOV R5, UR5 ;  /* 0x0000000500057c02 */ /* 0x000fce0008000f00 */
[----:B------:R-:W-:-:S07]  /*0d20*/  LEPC R20, `(.L_x_13) ;  /* 0x000000001014794e */ /* 0x000fce0000000000 */
[----:B0-2---:R-:W-:Y:S05]  /*0d30*/  CALL.ABS.NOINC R8 ;  /* 0x0000000008007343 */ /* 0x005fea0003c00000 */
.L_x_13:
[----:B------:R-:W0:Y:S01]  /*0d40*/  LDC.64 R4, c[0x0][0x388] ;  /* 0x0000e200ff047b82 */ /* 0x000e220000000a00 */
[----:B------:R-:W-:Y:S05]  /*0d50*/  WARPSYNC.ALL ;  /* 0x0000000000007948 */ /* 0x000fea0003800000 */
[----:B0-----:R-:W-:-:S05]  /*0d60*/  IMAD.WIDE R4, R18, 0x4, R4 ;  /* 0x0000000412047825 */ /* 0x001fca00078e0204 */
[----:B------:R0:W-:Y:S01]  /*0d70*/  STG.E desc[UR36][R4.64], R22 ;  /* 0x0000001604007986 */ /* 0x0001e2000c101924 */
[----:B------:R-:W1:Y:S01]  /*0d80*/  LDCU UR4, c[0x0][0x3a0] ;  /* 0x00007400ff0477ac */ /* 0x000e620008000800 */
[----:B------:R-:W-:Y:S01]  /*0d90*/  IMAD R19, R2, 0x4, R19 ;  /* 0x0000000402137824 */ /* 0x000fe200078e0213 */
[----:B-1----:R-:W-:Y:S01]  /*0da0*/  MOV R3, UR4 ;  /* 0x0000000400037c02 */ /* 0x002fe20008000f00 */
[----:B------:R-:W-:Y:S03]  /*0db0*/  BAR.SYNC.DEFER_BLOCKING 0x0 ;  /* 0x0000000000007b1d */ /* 0x000fe60000010000 */
[----:B------:R-:W-:-:S13]  /*0dc0*/  ISETP.GE.AND P0, PT, R3, 0x2, PT ;  /* 0x000000020300780c */ /* 0x000fda0003f06270 */
[----:B0-----:R-:W-:Y:S05]  /*0dd0*/  @!P0 BRA `(.L_x_14) ;  /* 0x00000004001c8947 */ /* 0x001fea0003800000 */
[----:B------:R0:W1:Y:S01]  /*0de0*/  LDS R8, [R19] ;  /* 0x0000000013087984 */ /* 0x0000620000000800 */
[----:B------:R-:W2:Y:S01]  /*0df0*/  LDCU UR4, c[0x0][0x390] ;  /* 0x00007200ff0477ac */ /* 0x000ea20008000800 */
[----:B------:R-:W-:Y:S02]  /*0e00*/  VIMNMX R6, PT, PT, R18, R3, !PT ;  /* 0x0000000312067248 */ /* 0x000fe40007fe0100 */
[----:B------:R-:W-:Y:S02]  /*0e10*/  IADD3 R0, PT, PT, R2, R23, RZ ;  /* 0x0000001702007210 */ /* 0x000fe40007ffe0ff */
[CC--:B------:R-:W-:Y:S02]  /*0e20*/  ISETP.GE.AND P0, PT, R18.reuse, R3.reuse, PT ;  /* 0x000000031200720c */ /* 0x0c0fe40003f06270 */
[----:B------:R-:W-:Y:S02]  /*0e30*/  IADD3 R9, PT, PT, R18, -R3, RZ ;  /* 0x8000000312097210 */ /* 0x000fe40007ffe0ff */
[----:B------:R-:W-:-:S02]  /*0e40*/  LOP3.LUT R12, RZ, R6, RZ, 0x33, !PT ;  /* 0x00000006ff0c7212 */ /* 0x000fc400078e33ff */
[----:B------:R-:W-:Y:S02]  /*0e50*/  IADD3 R10, PT, PT, -R6, R3, R0 ;  /* 0x00000003060a7210 */ /* 0x000fe40007ffe100 */
[----:B------:R-:W-:-:S04]  /*0e60*/  SEL R9, R9, RZ, P0 ;  /* 0x000000ff09097207 */ /* 0x000fc80000000000 */
[C---:B------:R-:W-:Y:S02]  /*0e70*/  LEA R11, R9.reuse, UR38, 0x2 ;  /* 0x00000026090b7c11 */ /* 0x040fe4000f8e10ff */
[----:B--2---:R-:W-:Y:S01]  /*0e80*/  IADD3 R3, PT, PT, R12, UR4, R3 ;  /* 0x000000040c037c10 */ /* 0x004fe2000fffe003 */
[C---:B------:R-:W-:Y:S01]  /*0e90*/  VIADD R12, R9.reuse, 0x1 ;  /* 0x00000001090c7836 */ /* 0x040fe20000000000 */
[C---:B------:R-:W-:Y:S01]  /*0ea0*/  ISETP.GE.AND P0, PT, R9.reuse, UR4, PT ;  /* 0x0000000409007c0c */ /* 0x040fe2000bf06270 */
[----:B------:R-:W-:Y:S01]  /*0eb0*/  UMOV UR4, 0x1 ;  /* 0x0000000100047882 */ /* 0x000fe20000000000 */
[----:B------:R-:W-:Y:S02]  /*0ec0*/  VIMNMX.U32 R10, PT, PT, R10, R3, PT ;  /* 0x000000030a0a7248 */ /* 0x000fe40003fe0000 */
[C---:B------:R-:W-:Y:S02]  /*0ed0*/  ISETP.LE.AND P0, PT, R9.reuse, R0, !P0 ;  /* 0x000000000900720c */ /* 0x040fe40004703270 */
[----:B------:R-:W-:-:S02]  /*0ee0*/  IADD3 R13, PT, PT, R9, 0x2, RZ ;  /* 0x00000002090d7810 */ /* 0x000fc40007ffe0ff */
[----:B------:R-:W-:Y:S02]  /*0ef0*/  IADD3 R20, PT, PT, R9, 0x3, RZ ;  /* 0x0000000309147810 */ /* 0x000fe40007ffe0ff */
[----:B0-----:R-:W-:-:S07]  /*0f00*/  LOP3.LUT R21, R10, 0x3, RZ, 0xc0, !PT ;  /* 0x000000030a157812 */ /* 0x001fce00078ec0ff */
.L_x_20:
[----:B0-----:R-:W0:Y:S08]  /*0f10*/  LDC R3, c[0x0][0x3a0] ;  /* 0x0000e800ff037b82 */ /* 0x001e300000000800 */
[----:B--2---:R-:W2:Y:S01]  /*0f20*/  LDC R14, c[0x0][0x390] ;  /* 0x0000e400ff0e7b82 */ /* 0x004ea20000000800 */
[----:B0-----:R-:W-:-:S04]  /*0f30*/  VIADD R7, R3, UR4 ;  /* 0x0000000403077c36 */ /* 0x001fc80008000000 */
[----:B--2---:R-:W-:-:S04]  /*0f40*/  IMAD R7, R7, R14, RZ ;  /* 0x0000000e07077224 */ /* 0x004fc800078e02ff */
[----:B------:R-:W-:-:S06]  /*0f50*/  IMAD.WIDE R6, R7, 0x4, R16 ;  /* 0x0000000407067825 */ /* 0x000fcc00078e0210 */
[----:B------:R-:W1:Y:S01]  /*0f60*/  LDG.E R7, desc[UR36][R6.64] ;  /* 0x0000002406077981 */ /* 0x000e62000c1e1900 */
[----:B------:R-:W-:Y:S01]  /*0f70*/  BSSY.RECONVERGENT B0, `(.L_x_15) ;  /* 0x0000027000007945 */ /* 0x000fe20003800200 */
[----:B------:R-:W-:Y:S02]  /*0f80*/  HFMA2 R15, -RZ, RZ, 0, 0 ;  /* 0x00000000ff0f7431 */ /* 0x000fe400000001ff */
[----:B-1----:R-:W-:-:S05]  /*0f90*/  FADD R8, R7, R8 ;  /* 0x0000000807087221 */ /* 0x002fca0000000000 */
[----:B------:R0:W-:Y:S01]  /*0fa0*/  STS [R19], R8 ;  /* 0x0000000813007388 */ /* 0x0001e20000000800 */
[----:B------:R-:W-:Y:S05]  /*0fb0*/  @!P0 BRA `(.L_x_16) ;  /* 0x0000000000888947 */ /* 0x000fea0003800000 */
[----:B------:R-:W-:Y:S01]  /*0fc0*/  ISETP.NE.AND P2, PT, R21, 0x3, PT ;  /* 0x000000031500780c */ /* 0x000fe20003f45270 */
[----:B------:R-:W-:Y:S01]  /*0fd0*/  BSSY.RECONVERGENT B1, `(.L_x_17) ;  /* 0x0000011000017945 */ /* 0x000fe20003800200 */
[----:B------:R-:W-:Y:S01]  /*0fe0*/  ISETP.GE.U32.AND P1, PT, R10, 0x3, PT ;  /* 0x000000030a00780c */ /* 0x000fe20003f26070 */
[----:B------:R-:W-:Y:S01]  /*0ff0*/  IMAD.MOV.U32 R7, RZ, RZ, R9 ;  /* 0x000000ffff077224 */ /* 0x000fe200078e0009 */
[----:B------:R-:W-:-:S09]  /*1000*/  MOV R15, RZ ;  /* 0x000000ff000f7202 */ /* 0x000fd20000000f00 */
[----:B------:R-:W-:Y:S05]  /*1010*/  @!P2 BRA `(.L_x_18) ;  /* 0x000000000030a947 */ /* 0x000fea0003800000 */
[----:B------:R-:W1:Y:S01]  /*1020*/  LDS R15, [R11] ;  /* 0x000000000b0f7984 */ /* 0x000e620000000800 */
[----:B------:R-:W-:Y:S02]  /*1030*/  ISETP.NE.AND P2, PT, R21, RZ, PT ;  /* 0x000000ff1500720c */ /* 0x000fe40003f45270 */
[----:B------:R-:W-:Y:S01]  /*1040*/  MOV R7, R12 ;  /* 0x0000000c00077202 */ /* 0x000fe20000000f00 */
[----:B-1----:R-:W-:-:S10]  /*1050*/  FADD R15, RZ, R15 ;  /* 0x0000000fff0f7221 */ /* 0x002fd40000000000 */
[----:B------:R-:W-:Y:S05]  /*1060*/  @!P2 BRA `(.L_x_18) ;  /* 0x00000000001ca947 */ /* 0x000fea0003800000 */
[----:B------:R-:W-:Y:S01]  /*1070*/  ISETP.NE.AND P2, PT, R21, 0x1, PT ;  /* 0x000000011500780c */ /* 0x000fe20003f45270 */
[----:B------:R-:W1:Y:S01]  /*1080*/  LDS R6, [R11+0x4] ;  /* 0x000004000b067984 */ /* 0x000e620000000800 */
[----:B------:R-:W-:-:S11]  /*1090*/  MOV R7, R13 ;  /* 0x0000000d00077202 */ /* 0x000fd60000000f00 */
[----:B------:R-:W2:Y:S01]  /*10a0*/  @P2 LDS R22, [R11+0x8] ;  /* 0x000008000b162984 */ /* 0x000ea20000000800 */
[----:B------:R-:W-:Y:S02]  /*10b0*/  @P2 IMAD.MOV.U32 R7, RZ, RZ, R20 ;  /* 0x000000ffff072224 */ /* 0x000fe400078e0014 */
[----:B-1----:R-:W-:-:S04]  /*10c0*/  FADD R15, R15, R6 ;  /* 0x000000060f0f7221 */ /* 0x002fc80000000000 */
[----:B--2---:R-:W-:-:S07]  /*10d0*/  @P2 FADD R15, R15, R22 ;  /* 0x000000160f0f2221 */ /* 0x004fce0000000000 */
.L_x_18:
[----:B------:R-:W-:Y:S05]  /*10e0*/  BSYNC.RECONVERGENT B1 ;  /* 0x0000000000017941 */ /* 0x000fea0003800200 */
.L_x_17:
[----:B------:R-:W-:Y:S05]  /*10f0*/  @!P1 BRA `(.L_x_16) ;  /* 0x0000000000389947 */ /* 0x000fea0003800000 */
.L_x_19:
[----:B------:R-:W-:-:S05]  /*1100*/  LEA R6, R7, UR38, 0x2 ;  /* 0x0000002607067c11 */ /* 0x000fca000f8e10ff */
[----:B------:R-:W1:Y:S04]  /*1110*/  LDS R22, [R6] ;  /* 0x0000000006167984 */ /* 0x000e680000000800 */
[----:B------:R-:W2:Y:S04]  /*1120*/  LDS R25, [R6+0x4] ;  /* 0x0000040006197984 */ /* 0x000ea80000000800 */
[----:B------:R-:W3:Y:S04]  /*1130*/  LDS R27, [R6+0x8] ;  /* 0x00000800061b7984 */ /* 0x000ee80000000800 */
[----:B------:R-:W4:Y:S01]  /*1140*/  LDS R29, [R6+0xc] ;  /* 0x00000c00061d7984 */ /* 0x000f220000000800 */
[----:B-1----:R-:W-:Y:S01]  /*1150*/  FADD R22, R22, R15 ;  /* 0x0000000f16167221 */ /* 0x002fe20000000000 */
[----:B------:R-:W-:-:S02]  /*1160*/  IADD3 R15, PT, PT, R7, 0x3, RZ ;  /* 0x00000003070f7810 */ /* 0x000fc40007ffe0ff */
[----:B------:R-:W-:Y:S01]  /*1170*/  IADD3 R7, PT, PT, R7, 0x4, RZ ;  /* 0x0000000407077810 */ /* 0x000fe20007ffe0ff */
[----:B--2---:R-:W-:Y:S01]  /*1180*/  FADD R22, R22, R25 ;  /* 0x0000001916167221 */ /* 0x004fe20000000000 */
[----:B------:R-:W-:Y:S02]  /*1190*/  ISETP.GE.AND P1, PT, R15, R0, PT ;  /* 0x000000000f00720c */ /* 0x000fe40003f26270 */
[----:B------:R-:W-:Y:S01]  /*11a0*/  ISETP.LT.AND P2, PT, R7, R14, PT ;  /* 0x0000000e0700720c */ /* 0x000fe20003f41270 */
[----:B---3--:R-:W-:-:S04]  /*11b0*/  FADD R22, R22, R27 ;  /* 0x0000001b16167221 */ /* 0x008fc80000000000 */
[----:B----4-:R-:W-:-:S08]  /*11c0*/  FADD R15, R22, R29 ;  /* 0x0000001d160f7221 */ /* 0x010fd00000000000 */
[----:B------:R-:W-:Y:S05]  /*11d0*/  @!P1 BRA P2, `(.L_x_19) ;  /* 0xfffffffc00c89947 */ /* 0x000fea000103ffff */
.L_x_16:
[----:B------:R-:W-:Y:S05]  /*11e0*/  BSYNC.RECONVERGENT B0 ;  /* 0x0000000000007941 */ /* 0x000fea0003800200 */
.L_x_15:
[----:B------:R-:W-:Y:S01]  /*11f0*/  IMAD R7, R14, UR4, RZ ;  /* 0x000000040e077c24 */ /* 0x000fe2000f8e02ff */
[----:B------:R-:W-:-:S03]  /*1200*/  UIADD3 UR4, UPT, UPT, UR4, 0x1, URZ ;  /* 0x0000000104047890 */ /* 0x000fc6000fffe0ff */
[----:B------:R-:W-:-:S03]  /*1210*/  IMAD.WIDE R6, R7, 0x4, R4 ;  /* 0x0000000407067825 */ /* 0x000fc600078e0204 */
[----:B------:R-:W-:Y:S02]  /*1220*/  ISETP.NE.AND P1, PT, R3, UR4, PT ;  /* 0x0000000403007c0c */ /* 0x000fe4000bf25270 */
[----:B------:R2:W-:Y:S11]  /*1230*/  STG.E desc[UR36][R6.64], R15 ;  /* 0x0000000f06007986 */ /* 0x0005f6000c101924 */
[----:B------:R-:W-:Y:S05]  /*1240*/  @P1 BRA `(.L_x_20) ;  /* 0xfffffffc00301947 */ /* 0x000fea000383ffff */
.L_x_14:
[----:B------:R-:W1:Y:S02]  /*1250*/  LDCU UR4, c[0x0][0x394] ;  /* 0x00007280ff0477ac */ /* 0x000e640008000800 */
[----:B-1----:R-:W-:-:S04]  /*1260*/  IADD3 R0, PT, PT, -R3, UR4, RZ ;  /* 0x0000000403007c10 */ /* 0x002fc8000fffe1ff */
[----:B------:R-:W-:-:S13]  /*1270*/  ISETP.GT.AND P0, PT, R0, R3, PT ;  /* 0x000000030000720c */ /* 0x000fda0003f04270 */
[----:B------:R-:W-:Y:S05]  /*1280*/  @!P0 BRA `(.L_x_21) ;  /* 0x0000000400348947 */ /* 0x000fea0003800000 */
[----:B------:R1:W3:Y:S01]  /*1290*/  LDS R22, [R19] ;  /* 0x0000000013167984 */ /* 0x0002e20000000800 */
[----:B------:R-:W4:Y:S01]  /*12a0*/  LDCU UR5, c[0x0][0x390] ;  /* 0x00007200ff0577ac */ /* 0x000f220008000800 */
[CC--:B--2---:R-:W-:Y:S01]  /*12b0*/  VIMNMX R6, PT, PT, R18.reuse, R3.reuse, !PT ;  /* 0x0000000312067248 */ /* 0x0c4fe20007fe0100 */
[C---:B------:R-:W-:Y:S01]  /*12c0*/  IMAD.IADD R11, R18.reuse, 0x1, -R3 ;  /* 0x00000001120b7824 */ /* 0x040fe200078e0a03 */
[----:B------:R-:W-:Y:S01]  /*12d0*/  ISETP.GE.AND P0, PT, R18, R3, PT ;  /* 0x000000031200720c */ /* 0x000fe20003f06270 */
[----:B------:R-:W2:Y:S01]  /*12e0*/  LDCU UR4, c[0x0][0x3a0] ;  /* 0x00007400ff0477ac */ /* 0x000ea20008000800 */
[----:B------:R-:W-:Y:S02]  /*12f0*/  IADD3 R10, PT, PT, R2, R23, RZ ;  /* 0x00000017020a7210 */ /* 0x000fe40007ffe0ff */
[----:B0-----:R-:W-:Y:S02]  /*1300*/  LOP3.LUT R8, RZ, R6, RZ, 0x33, !PT ;  /* 0x00000006ff087212 */ /* 0x001fe400078e33ff */
[----:B------:R-:W-:-:S02]  /*1310*/  SEL R11, R11, RZ, P0 ;  /* 0x000000ff0b0b7207 */ /* 0x000fc40000000000 */
[-C--:B------:R-:W-:Y:S02]  /*1320*/  IADD3 R12, PT, PT, -R6, R3.reuse, R10 ;  /* 0x00000003060c7210 */ /* 0x080fe40007ffe10a */
[----:B------:R-:W-:Y:S01]  /*1330*/  LOP3.LUT R13, RZ, R3, RZ, 0x33, !PT ;  /* 0x00000003ff0d7212 */ /* 0x000fe200078e33ff */
[C---:B------:R-:W-:Y:S01]  /*1340*/  VIADD R20, R11.reuse, 0x2 ;  /* 0x000000020b147836 */ /* 0x040fe20000000000 */
[C---:B------:R-:W-:Y:S02]  /*1350*/  LEA R14, R11.reuse, UR38, 0x2 ;  /* 0x000000260b0e7c11 */ /* 0x040fe4000f8e10ff */
[C---:B------:R-:W-:Y:S02]  /*1360*/  IADD3 R15, PT, PT, R11.reuse, 0x1, RZ ;  /* 0x000000010b0f7810 */ /* 0x040fe40007ffe0ff */
[----:B----4-:R-:W-:Y:S02]  /*1370*/  IADD3 R7, PT, PT, R8, UR5, R3 ;  /* 0x0000000508077c10 */ /* 0x010fe4000fffe003 */
[----:B------:R-:W-:-:S02]  /*1380*/  ISETP.GE.AND P0, PT, R11, UR5, PT ;  /* 0x000000050b007c0c */ /* 0x000fc4000bf06270 */
[----:B------:R-:W-:Y:S02]  /*1390*/  VIMNMX.U32 R12, PT, PT, R12, R7, PT ;  /* 0x000000070c0c7248 */ /* 0x000fe40003fe0000 */
[C---:B------:R-:W-:Y:S02]  /*13a0*/  ISETP.LE.AND P0, PT, R11.reuse, R10, !P0 ;  /* 0x0000000a0b00720c */ /* 0x040fe40004703270 */
[----:B------:R-:W-:Y:S02]  /*13b0*/  IADD3 R24, PT, PT, R11, 0x3, RZ ;  /* 0x000000030b187810 */ /* 0x000fe40007ffe0ff */
[----:B-12---:R-:W-:-:S09]  /*13c0*/  LOP3.LUT R26, R12, 0x3, RZ, 0xc0, !PT ;  /* 0x000000030c1a7812 */ /* 0x006fd200078ec0ff */
.L_x_27:
[----:B0-----:R-:W0:Y:S01]  /*13d0*/  LDC R3, c[0x0][0x3a0] ;  /* 0x0000e800ff037b82 */ /* 0x001e220000000800 */
[----:B------:R-:W-:-:S07]  /*13e0*/  VIADD R8, R13, UR4 ;  /* 0x000000040d087c36 */ /* 0x000fce0008000000 */
[----:B-1----:R-:W1:Y:S01]  /*13f0*/  LDC R21, c[0x0][0x390] ;  /* 0x0000e400ff157b82 */ /* 0x002e620000000800 */
[----:B0-----:R-:W-:-:S05]  /*1400*/  IADD3 R6, PT, PT, R3, UR4, RZ ;  /* 0x0000000403067c10 */ /* 0x001fca000fffe0ff */
[-C--:B-1----:R-:W-:Y:S02]  /*1410*/  IMAD R7, R6, R21.reuse, RZ ;  /* 0x0000001506077224 */ /* 0x082fe400078e02ff */
[----:B------:R-:W-:Y:S02]  /*1420*/  IMAD R9, R8, R21, RZ ;  /* 0x0000001508097224 */ /* 0x000fe400078e02ff */
[----:B------:R-:W-:-:S04]  /*1430*/  IMAD.WIDE R6, R7, 0x4, R16 ;  /* 0x0000000407067825 */ /* 0x000fc800078e0210 */
[----:B------:R-:W-:Y:S02]  /*1440*/  IMAD.WIDE R8, R9, 0x4, R16 ;  /* 0x0000000409087825 */ /* 0x000fe400078e0210 */
[----:B------:R-:W3:Y:S04]  /*1450*/  LDG.E R7, desc[UR36][R6.64] ;  /* 0x0000002406077981 */ /* 0x000ee8000c1e1900 */
[----:B------:R-:W2:Y:S01]  /*1460*/  LDG.E R9, desc[UR36][R8.64] ;  /* 0x0000002408097981 */ /* 0x000ea2000c1e1900 */
[----:B------:R-:W-:Y:S01]  /*1470*/  BSSY.RECONVERGENT B0, `(.L_x_22) ;  /* 0x0000028000007945 */ /* 0x000fe20003800200 */
[----:B------:R-:W-:Y:S02]  /*1480*/  HFMA2 R25, -RZ, RZ, 0, 0 ;  /* 0x00000000ff197431 */ /* 0x000fe400000001ff */
[----:B---3--:R-:W-:-:S04]  /*1490*/  FADD R22, R7, R22 ;  /* 0x0000001607167221 */ /* 0x008fc80000000000 */
[----:B--2---:R-:W-:-:S05]  /*14a0*/  FADD R22, R22, -R9 ;  /* 0x8000000916167221 */ /* 0x004fca0000000000 */
        /* <DEDUP_REMOVED lines=20> */
.L_x_25:
[----:B------:R-:W-:Y:S05]  /*15f0*/  BSYNC.RECONVERGENT B1 ;  /* 0x0000000000017941 */ /* 0x000fea0003800200 */
.L_x_24:
[----:B------:R-:W-:Y:S05]  /*1600*/  @!P1 BRA `(.L_x_23) ;  /* 0x0000000000389947 */ /* 0x000fea0003800000 */
.L_x_26:
[----:B------:R-:W-:-:S05]  /*1610*/  LEA R7, R6, UR38, 0x2 ;  /* 0x0000002606077c11 */ /* 0x000fca000f8e10ff */
[----:B------:R-:W1:Y:S04]  /*1620*/  LDS R8, [R7] ;  /* 0x0000000007087984 */ /* 0x000e680000000800 */
[----:B------:R-:W2:Y:S04]  /*1630*/  LDS R9, [R7+0x4] ;  /* 0x0000040007097984 */ /* 0x000ea80000000800 */
[----:B------:R-:W-:Y:S01]  /*1640*/  LDS R28, [R7+0xc] ;  /* 0x00000c00071c7984 */ /* 0x000fe20000000800 */
[----:B-1----:R-:W-:-:S03]  /*1650*/  FADD R8, R8, R25 ;  /* 0x0000001908087221 */ /* 0x002fc60000000000 */
[----:B------:R-:W1:Y:S01]  /*1660*/  LDS R25, [R7+0x8] ;  /* 0x0000080007197984 */ /* 0x000e620000000800 */
[----:B--2---:R-:W-:Y:S01]  /*1670*/  FADD R8, R8, R9 ;  /* 0x0000000908087221 */ /* 0x004fe20000000000 */
[C---:B------:R-:W-:Y:S02]  /*1680*/  IADD3 R9, PT, PT, R6.reuse, 0x3, RZ ;  /* 0x0000000306097810 */ /* 0x040fe40007ffe0ff */
[----:B------:R-:W-:Y:S02]  /*1690*/  IADD3 R6, PT, PT, R6, 0x4, RZ ;  /* 0x0000000406067810 */ /* 0x000fe40007ffe0ff */
[----:B------:R-:W-:Y:S02]  /*16a0*/  ISETP.GE.AND P1, PT, R9, R10, PT ;  /* 0x0000000a0900720c */ /* 0x000fe40003f26270 */
[----:B------:R-:W-:Y:S01]  /*16b0*/  ISETP.LT.AND P2, PT, R6, R21, PT ;  /* 0x000000150600720c */ /* 0x000fe20003f41270 */
[----:B-1----:R-:W-:-:S04]  /*16c0*/  FADD R25, R8, R25 ;  /* 0x0000001908197221 */ /* 0x002fc80000000000 */
[----:B------:R-:W-:-:S08]  /*16d0*/  FADD R25, R25, R28 ;  /* 0x0000001c19197221 */ /* 0x000fd00000000000 */
[----:B------:R-:W-:Y:S05]  /*16e0*/  @!P1 BRA P2, `(.L_x_26) ;  /* 0xfffffffc00c89947 */ /* 0x000fea000103ffff */
.L_x_23:
[----:B------:R-:W-:Y:S05]  /*16f0*/  BSYNC.RECONVERGENT B0 ;  /* 0x0000000000007941 */ /* 0x000fea0003800200 */
.L_x_22:
[----:B------:R-:W-:Y:S01]  /*1700*/  IMAD R7, R21, UR4, RZ ;  /* 0x0000000415077c24 */ /* 0x000fe2000f8e02ff */
[----:B------:R-:W-:-:S03]  /*1710*/  UIADD3 UR4, UPT, UPT, UR4, 0x1, URZ ;  /* 0x0000000104047890 */ /* 0x000fc6000fffe0ff */
[----:B------:R-:W-:-:S03]  /*1720*/  IMAD.WIDE R6, R7, 0x4, R4 ;  /* 0x0000000407067825 */ /* 0x000fc600078e0204 */
[----:B------:R-:W-:Y:S02]  /*1730*/  ISETP.NE.AND P1, PT, R0, UR4, PT ;  /* 0x0000000400007c0c */ /* 0x000fe4000bf25270 */
[----:B------:R1:W-:Y:S11]  /*1740*/  STG.E desc[UR36][R6.64], R25 ;  /* 0x0000001906007986 */ /* 0x0003f6000c101924 */
[----:B------:R-:W-:Y:S05]  /*1750*/  @P1 BRA `(.L_x_27) ;  /* 0xfffffffc001c1947 */ /* 0x000fea000383ffff */
.L_x_21:
[----:B------:R-:W-:-:S13]  /*1760*/  ISETP.GE.AND P0, PT, R3, 0x1, PT ;  /* 0x000000010300780c */ /* 0x000fda0003f06270 */
[----:B------:R-:W-:Y:S05]  /*1770*/  @!P0 EXIT ;  /* 0x000000000000894d */ /* 0x000fea0003800000 */
[----:B-12---:R1:W2:Y:S01]  /*1780*/  LDS R6, [R19] ;  /* 0x0000000013067984 */ /* 0x0062a20000000800 */
[----:B------:R-:W3:Y:S01]  /*1790*/  LDCU UR4, c[0x0][0x390] ;  /* 0x00007200ff0477ac */ /* 0x000ee20008000800 */
[C---:B------:R-:W-:Y:S01]  /*17a0*/  VIMNMX R10, PT, PT, R18.reuse, R3, !PT ;  /* 0x00000003120a7248 */ /* 0x040fe20007fe0100 */
[----:B0-----:R-:W-:Y:S01]  /*17b0*/  IMAD.IADD R8, R18, 0x1, -R3 ;  /* 0x0000000112087824 */ /* 0x001fe200078e0a03 */
[----:B------:R-:W-:Y:S02]  /*17c0*/  IADD3 R23, PT, PT, R2, R23, RZ ;  /* 0x0000001702177210 */ /* 0x000fe40007ffe0ff */
[----:B------:R-:W-:Y:S02]  /*17d0*/  ISETP.GE.AND P0, PT, R18, R3, PT ;  /* 0x000000031200720c */ /* 0x000fe40003f06270 */
[----:B------:R-:W-:Y:S02]  /*17e0*/  LOP3.LUT R2, RZ, R10, RZ, 0x33, !PT ;  /* 0x0000000aff027212 */ /* 0x000fe400078e33ff */
[----:B------:R-:W-:-:S02]  /*17f0*/  SEL R8, R8, RZ, P0 ;  /* 0x000000ff08087207 */ /* 0x000fc40000000000 */
[-C--:B------:R-:W-:Y:S02]  /*1800*/  IADD3 R7, PT, PT, -R10, R3.reuse, R23 ;  /* 0x000000030a077210 */ /* 0x080fe40007ffe117 */
[----:B------:R-:W-:Y:S01]  /*1810*/  LOP3.LUT R9, RZ, R3, RZ, 0x33, !PT ;  /* 0x00000003ff097212 */ /* 0x000fe200078e33ff */
[C---:B------:R-:W-:Y:S01]  /*1820*/  VIADD R12, R8.reuse, 0x2 ;  /* 0x00000002080c7836 */ /* 0x040fe20000000000 */
[C---:B------:R-:W-:Y:S02]  /*1830*/  LEA R10, R8.reuse, UR38, 0x2 ;  /* 0x00000026080a7c11 */ /* 0x040fe4000f8e10ff */
[----:B------:R-:W-:Y:S02]  /*1840*/  IADD3 R11, PT, PT, R8, 0x1, RZ ;  /* 0x00000001080b7810 */ /* 0x000fe40007ffe0ff */
[----:B---3--:R-:W-:Y:S02]  /*1850*/  IADD3 R2, PT, PT, R2, UR4, R3 ;  /* 0x0000000402027c10 */ /* 0x008fe4000fffe003 */
[----:B------:R-:W-:-:S02]  /*1860*/  ISETP.GE.AND P0, PT, R8, UR4, PT ;  /* 0x0000000408007c0c */ /* 0x000fc4000bf06270 */
[----:B------:R-:W-:Y:S02]  /*1870*/  VIMNMX.U32 R7, PT, PT, R7, R2, PT ;  /* 0x0000000207077248 */ /* 0x000fe40003fe0000 */
[C---:B------:R-:W-:Y:S02]  /*1880*/  ISETP.LE.AND P0, PT, R8.reuse, R23, !P0 ;  /* 0x000000170800720c */ /* 0x040fe40004703270 */
[----:B------:R-:W-:Y:S02]  /*1890*/  IADD3 R15, PT, PT, R8, 0x3, RZ ;  /* 0x00000003080f7810 */ /* 0x000fe40007ffe0ff */
[----:B-1----:R-:W-:-:S09]  /*18a0*/  LOP3.LUT R20, R7, 0x3, RZ, 0xc0, !PT ;  /* 0x0000000307147812 */ /* 0x002fd200078ec0ff */
.L_x_33:
[----:B0-----:R-:W0:Y:S01]  /*18b0*/  LDCU UR4, c[0x0][0x390] ;  /* 0x00007200ff0477ac */ /* 0x001e220008000800 */
[----:B------:R-:W-:-:S05]  /*18c0*/  IADD3 R2, PT, PT, R9, R0, RZ ;  /* 0x0000000009027210 */ /* 0x000fca0007ffe0ff */
[----:B0-----:R-:W-:-:S04]  /*18d0*/  IMAD R3, R2, UR4, RZ ;  /* 0x0000000402037c24 */ /* 0x001fc8000f8e02ff */
[----:B------:R-:W-:-:S06]  /*18e0*/  IMAD.WIDE R2, R3, 0x4, R16 ;  /* 0x0000000403027825 */ /* 0x000fcc00078e0210 */
[----:B------:R-:W2:Y:S01]  /*18f0*/  LDG.E R3, desc[UR36][R2.64] ;  /* 0x0000002402037981 */ /* 0x000ea2000c1e1900 */
[----:B------:R-:W-:Y:S01]  /*1900*/  BSSY.RECONVERGENT B0, `(.L_x_28) ;  /* 0x0000027000007945 */ /* 0x000fe20003800200 */
[----:B------:R-:W-:Y:S02]  /*1910*/  IMAD.MOV.U32 R13, RZ, RZ, RZ ;  /* 0x000000ffff0d7224 */ /* 0x000fe400078e00ff */
[----:B--2---:R-:W-:-:S05]  /*1920*/  FADD R6, -R3, R6 ;  /* 0x0000000603067221 */ /* 0x004fca0000000100 */
[----:B------:R0:W-:Y:S01]  /*1930*/  STS [R19], R6 ;  /* 0x0000000613007388 */ /* 0x0001e20000000800 */
[----:B------:R-:W-:Y:S05]  /*1940*/  @!P0 BRA `(.L_x_29) ;  /* 0x0000000000888947 */ /* 0x000fea0003800000 */
[----:B------:R-:W-:Y:S01]  /*1950*/  ISETP.NE.AND P2, PT, R20, 0x3, PT ;  /* 0x000000031400780c */ /* 0x000fe20003f45270 */
[----:B------:R-:W-:Y:S01]  /*1960*/  BSSY.RECONVERGENT B1, `(.L_x_30) ;  /* 0x0000011000017945 */ /* 0x000fe20003800200 */
[----:B------:R-:W-:Y:S01]  /*1970*/  HFMA2 R13, -RZ, RZ, 0, 0 ;  /* 0x00000000ff0d7431 */ /* 0x000fe200000001ff */
[----:B------:R-:W-:Y:S02]  /*1980*/  ISETP.GE.U32.AND P1, PT, R7, 0x3, PT ;  /* 0x000000030700780c */ /* 0x000fe40003f26070 */
[----:B------:R-:W-:-:S08]  /*1990*/  MOV R2, R8 ;  /* 0x0000000800027202 */ /* 0x000fd00000000f00 */
[----:B------:R-:W-:Y:S05]  /*19a0*/  @!P2 BRA `(.L_x_31) ;  /* 0x000000000030a947 */ /* 0x000fea0003800000 */
[----:B------:R-:W1:Y:S01]  /*19b0*/  LDS R13, [R10] ;  /* 0x000000000a0d7984 */ /* 0x000e620000000800 */
[----:B------:R-:W-:Y:S01]  /*19c0*/  ISETP.NE.AND P2, PT, R20, RZ, PT ;  /* 0x000000ff1400720c */ /* 0x000fe20003f45270 */
[----:B------:R-:W-:Y:S02]  /*19d0*/  IMAD.MOV.U32 R2, RZ, RZ, R11 ;  /* 0x000000ffff027224 */ /* 0x000fe400078e000b */
[----:B-1----:R-:W-:-:S10]  /*19e0*/  FADD R13, RZ, R13 ;  /* 0x0000000dff0d7221 */ /* 0x002fd40000000000 */
[----:B------:R-:W-:Y:S05]  /*19f0*/  @!P2 BRA `(.L_x_31) ;  /* 0x00000000001ca947 */ /* 0x000fea0003800000 */
[----:B------:R-:W-:Y:S01]  /*1a00*/  ISETP.NE.AND P2, PT, R20, 0x1, PT ;  /* 0x000000011400780c */ /* 0x000fe20003f45270 */
[----:B------:R-:W1:Y:S01]  /*1a10*/  LDS R14, [R10+0x4] ;  /* 0x000004000a0e7984 */ /* 0x000e620000000800 */
[----:B------:R-:W-:-:S11]  /*1a20*/  MOV R2, R12 ;  /* 0x0000000c00027202 */ /* 0x000fd60000000f00 */
[----:B------:R-:W2:Y:S01]  /*1a30*/  @P2 LDS R18, [R10+0x8] ;  /* 0x000008000a122984 */ /* 0x000ea20000000800 */
[----:B------:R-:W-:Y:S01]  /*1a40*/  @P2 MOV R2, R15 ;  /* 0x0000000f00022202 */ /* 0x000fe20000000f00 */
[----:B-1----:R-:W-:-:S04]  /*1a50*/  FADD R13, R13, R14 ;  /* 0x0000000e0d0d7221 */ /* 0x002fc80000000000 */
[----:B--2---:R-:W-:-:S07]  /*1a60*/  @P2 FADD R13, R13, R18 ;  /* 0x000000120d0d2221 */ /* 0x004fce0000000000 */
.L_x_31:
[----:B------:R-:W-:Y:S05]  /*1a70*/  BSYNC.RECONVERGENT B1 ;  /* 0x0000000000017941 */ /* 0x000fea0003800200 */
.L_x_30:
[----:B------:R-:W-:Y:S05]  /*1a80*/  @!P1 BRA `(.L_x_29) ;  /* 0x0000000000389947 */ /* 0x000fea0003800000 */
.L_x_32:
[C---:B------:R-:W-:Y:S01]  /*1a90*/  LEA R3, R2.reuse, UR38, 0x2 ;  /* 0x0000002602037c11 */ /* 0x040fe2000f8e10ff */
[C---:B------:R-:W-:Y:S01]  /*1aa0*/  VIADD R18, R2.reuse, 0x3 ;  /* 0x0000000302127836 */ /* 0x040fe20000000000 */
[----:B------:R-:W-:-:S03]  /*1ab0*/  IADD3 R2, PT, PT, R2, 0x4, RZ ;  /* 0x0000000402027810 */ /* 0x000fc60007ffe0ff */
[----:B------:R-:W1:Y:S01]  /*1ac0*/  LDS R14, [R3] ;  /* 0x00000000030e7984 */ /* 0x000e620000000800 */
[----:B------:R-:W-:Y:S02]  /*1ad0*/  ISETP.GE.AND P1, PT, R18, R23, PT ;  /* 0x000000171200720c */ /* 0x000fe40003f26270 */
[----:B------:R-:W-:Y:S01]  /*1ae0*/  ISETP.LT.AND P2, PT, R2, UR4, PT ;  /* 0x0000000402007c0c */ /* 0x000fe2000bf41270 */
[----:B------:R-:W2:Y:S04]  /*1af0*/  LDS R21, [R3+0x4] ;  /* 0x0000040003157984 */ /* 0x000ea80000000800 */
[----:B------:R-:W3:Y:S04]  /*1b00*/  LDS R25, [R3+0x8] ;  /* 0x0000080003197984 */ /* 0x000ee80000000800 */
[----:B------:R-:W4:Y:S01]  /*1b10*/  LDS R27, [R3+0xc] ;  /* 0x00000c00031b7984 */ /* 0x000f220000000800 */
[----:B-1----:R-:W-:-:S04]  /*1b20*/  FADD R14, R14, R13 ;  /* 0x0000000d0e0e7221 */ /* 0x002fc80000000000 */
[----:B--2---:R-:W-:-:S04]  /*1b30*/  FADD R14, R14, R21 ;  /* 0x000000150e0e7221 */ /* 0x004fc80000000000 */
[----:B---3--:R-:W-:-:S04]  /*1b40*/  FADD R14, R14, R25 ;  /* 0x000000190e0e7221 */ /* 0x008fc80000000000 */
[----:B----4-:R-:W-:Y:S01]  /*1b50*/  FADD R13, R14, R27 ;  /* 0x0000001b0e0d7221 */ /* 0x010fe20000000000 */
[----:B------:R-:W-:Y:S06]  /*1b60*/  @!P1 BRA P2, `(.L_x_32) ;  /* 0xfffffffc00c89947 */ /* 0x000fec000103ffff */
.L_x_29:
[----:B------:R-:W-:Y:S05]  /*1b70*/  BSYNC.RECONVERGENT B0 ;  /* 0x0000000000007941 */ /* 0x000fea0003800200 */
.L_x_28:
[C---:B------:R-:W-:Y:S01]  /*1b80*/  IMAD R3, R0.reuse, UR4, RZ ;  /* 0x0000000400037c24 */ /* 0x040fe2000f8e02ff */
[----:B------:R-:W1:Y:S01]  /*1b90*/  LDCU UR4, c[0x0][0x394] ;  /* 0x00007280ff0477ac */ /* 0x000e620008000800 */
[----:B------:R-:W-:Y:S02]  /*1ba0*/  IADD3 R0, PT, PT, R0, 0x1, RZ ;  /* 0x0000000100007810 */ /* 0x000fe40007ffe0ff */
[----:B------:R-:W-:-:S05]  /*1bb0*/  IMAD.WIDE R2, R3, 0x4, R4 ;  /* 0x0000000403027825 */ /* 0x000fca00078e0204 */
[----:B------:R3:W-:Y:S01]  /*1bc0*/  STG.E desc[UR36][R2.64], R13 ;  /* 0x0000000d02007986 */ /* 0x0007e2000c101924 */
[----:B-1----:R-:W-:-:S13]  /*1bd0*/  ISETP.GE.AND P1, PT, R0, UR4, PT ;  /* 0x0000000400007c0c */ /* 0x002fda000bf26270 */
[----:B---3--:R-:W-:Y:S05]  /*1be0*/  @!P1 BRA `(.L_x_33) ;  /* 0xfffffffc00309947 */ /* 0x008fea000383ffff */
[----:B------:R-:W-:Y:S05]  /*1bf0*/  EXIT ;  /* 0x000000000000794d */ /* 0x000fea0003800000 */
.L_x_34:
[----:B------:R-:W-:-:S00]  /*1c00*/  BRA `(.L_x_34) ;  /* 0xfffffffc00fc7947 */ /* 0x000fc0000383ffff */
[----:B------:R-:W-:-:S00]  /*1c10*/  NOP ;  /* 0x0000000000007918 */ /* 0x000fc00000000000 */
        /* <DEDUP_REMOVED lines=14> */
.L_x_35:


//--------------------- .nv.global.init           --------------------------
	.section	.nv.global.init,"aw",@progbits
.nv.global.init:
	.type		$str,@object
	.size		$str,(.L_0 - $str)
$str:
        /*0000*/ 	.byte	0x73, 0x75, 0x6d, 0x20, 0x3d, 0x20, 0x25, 0x66, 0x0a, 0x00
.L_0:


//--------------------- .nv.shared._Z10fmeanr_gpuPfS_iiiii --------------------------
	.section	.nv.shared._Z10fmeanr_gpuPfS_iiiii,"aw",@nobits
	.sectionflags	@""
	.align	4
.nv.shared._Z10fmeanr_gpuPfS_iiiii:
	.zero		1536


//--------------------- .nv.shared.reserved.0     --------------------------
	.section	.nv.shared.reserved.0,"aw",@nobits
	.weak		__nv_reservedSMEM_offset_0_alias
	.size		__nv_reservedSMEM_offset_0_alias, 0, 64
	.other		__nv_reservedSMEM_offset_0_alias,@"STO_CUDA_RESERVED_SHARED STV_DEFAULT"
__nv_reservedSMEM_offset_0_alias:
	.zero		0
	.zero		64


//--------------------- .nv.constant0._Z10fmeanr_gpuPfS_iiiii --------------------------
	.section	.nv.constant0._Z10fmeanr_gpuPfS_iiiii,"a",@progbits
	.sectionflags	@""
	.align	4
.nv.constant0._Z10fmeanr_gpuPfS_iiiii:
	.zero		932


//--------------------- SYMBOLS --------------------------

	.type		.nv.reservedSmem.offset0,@object
	.size		.nv.reservedSmem.offset0,0x4
	.type		.nv.reservedSmem.cap,@object
	.size		.nv.reservedSmem.cap,0x4
	.type		vprintf,@function
